	.target	sm_90a

	.elftype	@"ET_EXEC"


//--------------------- .note.nv.tkinfo           --------------------------
	.section	.note.nv.tkinfo,"",@"SHT_NOTE"
	.sectionflags	@"SHF_NOTE_NV_TKINFO"
	.tkinfo
        /*0018*/ 	.word	0x00000002
        /*0030*/ 	.string	""
        /*0030*/ 	.string	"ptxas"
        /*0030*/ 	.string	"Cuda compilation tools, release 13.0, V13.0.88"
        /*0030*/ 	.string	"Build cuda_13.0.r13.0/compiler.36424714_0"
        /*0030*/ 	.string	"-arch sm_90a -m 64 "



//--------------------- .note.nv.cuinfo           --------------------------
	.section	.note.nv.cuinfo,"",@"SHT_NOTE"
	.sectionflags	@"SHF_NOTE_NV_CUINFO"
        /*0018*/ 	.short	0x0002
        /*001a*/ 	.short	0x005a
        /*001c*/ 	.short	0x0082
	.zero		2


//--------------------- .nv.info                  --------------------------
	.section	.nv.info,"",@"SHT_CUDA_INFO"
	.align	4


	//----- nvinfo : EIATTR_REGCOUNT
	.align		4
        /*0000*/ 	.byte	0x04, 0x2f
        /*0002*/ 	.short	(.L_15 - .L_14)
	.align		4
.L_14:
        /*0004*/ 	.word	index@(_ZN7cutlass13device_kernelINS_4gemm6kernel13GemmUniversalIN4cute5tupleIJiiiiEEENS1_10collective13CollectiveMmaINS1_34MainloopSm90TmaGmmaWarpSpecializedILi7ENS5_IJNS4_1CILi1EEESB_SB_EEENS1_35KernelTmaWarpSpecializedCooperativeEEENS5_IJNSA_ILi384EEENSA_ILi128EEENSA_ILi64EEEEEEaNS5_IJlSB_lEEEaSJ_NS4_8TiledMMAINS4_8MMA_AtomIJNS4_4SM904GMMA27MMA_64x128x32_S32S8S8_SS_TNEEEENS4_6LayoutINS5_IJNSA_ILi2EEESB_SB_EEENS5_IJSB_NSA_ILi0EEEST_EEEEENS5_IJNS4_10UnderscoreESW_SW_EEEEENS4_13SM90_TMA_LOADENS4_14ComposedLayoutINS4_7SwizzleILi2ELi4ELi3EEENS4_18smem_ptr_flag_bitsILi8EEENSQ_INS5_IJNSA_ILi8EEESH_EEENS5_IJSH_SB_EEEEEEEvNS4_8identityESZ_S19_vS1A_EENS_8epilogue10collective6detail29Sm90TmaWarpSpecializedAdapterINS1D_15DefaultEpilogueIaSJ_SJ_NS1C_6thread17LinearCombinationIaLi1EiiLNS1H_9ScaleType4KindE0ELNS_15FloatRoundStyleE2EaEENS1_15EpilogueDefaultEEEEEvvEEEEvNT_6ParamsE)
        /*0008*/ 	.word	0x000000a8


	//----- nvinfo : EIATTR_FRAME_SIZE
	.align		4
.L_15:
        /*000c*/ 	.byte	0x04, 0x11
        /*000e*/ 	.short	(.L_17 - .L_16)
	.align		4
.L_16:
        /*0010*/ 	.word	index@(_ZN7cutlass13device_kernelINS_4gemm6kernel13GemmUniversalIN4cute5tupleIJiiiiEEENS1_10collective13CollectiveMmaINS1_34MainloopSm90TmaGmmaWarpSpecializedILi7ENS5_IJNS4_1CILi1EEESB_SB_EEENS1_35KernelTmaWarpSpecializedCooperativeEEENS5_IJNSA_ILi384EEENSA_ILi128EEENSA_ILi64EEEEEEaNS5_IJlSB_lEEEaSJ_NS4_8TiledMMAINS4_8MMA_AtomIJNS4_4SM904GMMA27MMA_64x128x32_S32S8S8_SS_TNEEEENS4_6LayoutINS5_IJNSA_ILi2EEESB_SB_EEENS5_IJSB_NSA_ILi0EEEST_EEEEENS5_IJNS4_10UnderscoreESW_SW_EEEEENS4_13SM90_TMA_LOADENS4_14ComposedLayoutINS4_7SwizzleILi2ELi4ELi3EEENS4_18smem_ptr_flag_bitsILi8EEENSQ_INS5_IJNSA_ILi8EEESH_EEENS5_IJSH_SB_EEEEEEEvNS4_8identityESZ_S19_vS1A_EENS_8epilogue10collective6detail29Sm90TmaWarpSpecializedAdapterINS1D_15DefaultEpilogueIaSJ_SJ_NS1C_6thread17LinearCombinationIaLi1EiiLNS1H_9ScaleType4KindE0ELNS_15FloatRoundStyleE2EaEENS1_15EpilogueDefaultEEEEEvvEEEEvNT_6ParamsE)
        /*0014*/ 	.word	0x00000000


	//----- nvinfo : EIATTR_MIN_STACK_SIZE
	.align		4
.L_17:
        /*0018*/ 	.byte	0x04, 0x12
        /*001a*/ 	.short	(.L_19 - .L_18)
	.align		4
.L_18:
        /*001c*/ 	.word	index@(_ZN7cutlass13device_kernelINS_4gemm6kernel13GemmUniversalIN4cute5tupleIJiiiiEEENS1_10collective13CollectiveMmaINS1_34MainloopSm90TmaGmmaWarpSpecializedILi7ENS5_IJNS4_1CILi1EEESB_SB_EEENS1_35KernelTmaWarpSpecializedCooperativeEEENS5_IJNSA_ILi384EEENSA_ILi128EEENSA_ILi64EEEEEEaNS5_IJlSB_lEEEaSJ_NS4_8TiledMMAINS4_8MMA_AtomIJNS4_4SM904GMMA27MMA_64x128x32_S32S8S8_SS_TNEEEENS4_6LayoutINS5_IJNSA_ILi2EEESB_SB_EEENS5_IJSB_NSA_ILi0EEEST_EEEEENS5_IJNS4_10UnderscoreESW_SW_EEEEENS4_13SM90_TMA_LOADENS4_14ComposedLayoutINS4_7SwizzleILi2ELi4ELi3EEENS4_18smem_ptr_flag_bitsILi8EEENSQ_INS5_IJNSA_ILi8EEESH_EEENS5_IJSH_SB_EEEEEEEvNS4_8identityESZ_S19_vS1A_EENS_8epilogue10collective6detail29Sm90TmaWarpSpecializedAdapterINS1D_15DefaultEpilogueIaSJ_SJ_NS1C_6thread17LinearCombinationIaLi1EiiLNS1H_9ScaleType4KindE0ELNS_15FloatRoundStyleE2EaEENS1_15EpilogueDefaultEEEEEvvEEEEvNT_6ParamsE)
        /*0020*/ 	.word	0x00000000
.L_19:


//--------------------- .nv.compat                --------------------------
	.section	.nv.compat,"",@"SHT_CUDA_COMPAT_INFO"
	.align	4
        /*0000*/ 	.byte	0x02, 0x09, 0x01, 0x00, 0x02, 0x02, 0x04, 0x00, 0x02, 0x05, 0x05, 0x00, 0x03, 0x07, 0x01, 0x01
        /*0010*/ 	.byte	0x02, 0x03, 0x01, 0x00, 0x02, 0x06, 0x01, 0x00, 0x04, 0x0b, 0x08, 0x00, 0x00, 0x00, 0x00, 0x00
        /*0020*/ 	.byte	0x00, 0x00, 0x00, 0x00


//--------------------- .nv.info._ZN7cutlass13device_kernelINS_4gemm6kernel13GemmUniversalIN4cute5tupleIJiiiiEEENS1_10collective13CollectiveMmaINS1_34MainloopSm90TmaGmmaWarpSpecializedILi7ENS5_IJNS4_1CILi1EEESB_SB_EEENS1_35KernelTmaWarpSpecializedCooperativeEEENS5_IJNSA_ILi384EEENSA_ILi128EEENSA_ILi64EEEEEEaNS5_IJlSB_lEEEaSJ_NS4_8TiledMMAINS4_8MMA_AtomIJNS4_4SM904GMMA27MMA_64x128x32_S32S8S8_SS_TNEEEENS4_6LayoutINS5_IJNSA_ILi2EEESB_SB_EEENS5_IJSB_NSA_ILi0EEEST_EEEEENS5_IJNS4_10UnderscoreESW_SW_EEEEENS4_13SM90_TMA_LOADENS4_14ComposedLayoutINS4_7SwizzleILi2ELi4ELi3EEENS4_18smem_ptr_flag_bitsILi8EEENSQ_INS5_IJNSA_ILi8EEESH_EEENS5_IJSH_SB_EEEEEEEvNS4_8identityESZ_S19_vS1A_EENS_8epilogue10collective6detail29Sm90TmaWarpSpecializedAdapterINS1D_15DefaultEpilogueIaSJ_SJ_NS1C_6thread17LinearCombinationIaLi1EiiLNS1H_9ScaleType4KindE0ELNS_15FloatRoundStyleE2EaEENS1_15EpilogueDefaultEEEEEvvEEEEvNT_6ParamsE --------------------------
	.section	.nv.info._ZN7cutlass13device_kernelINS_4gemm6kernel13GemmUniversalIN4cute5tupleIJiiiiEEENS1_10collective13CollectiveMmaINS1_34MainloopSm90TmaGmmaWarpSpecializedILi7ENS5_IJNS4_1CILi1EEESB_SB_EEENS1_35KernelTmaWarpSpecializedCooperativeEEENS5_IJNSA_ILi384EEENSA_ILi128EEENSA_ILi64EEEEEEaNS5_IJlSB_lEEEaSJ_NS4_8TiledMMAINS4_8MMA_AtomIJNS4_4SM904GMMA27MMA_64x128x32_S32S8S8_SS_TNEEEENS4_6LayoutINS5_IJNSA_ILi2EEESB_SB_EEENS5_IJSB_NSA_ILi0EEEST_EEEEENS5_IJNS4_10UnderscoreESW_SW_EEEEENS4_13SM90_TMA_LOADENS4_14ComposedLayoutINS4_7SwizzleILi2ELi4ELi3EEENS4_18smem_ptr_flag_bitsILi8EEENSQ_INS5_IJNSA_ILi8EEESH_EEENS5_IJSH_SB_EEEEEEEvNS4_8identityESZ_S19_vS1A_EENS_8epilogue10collective6detail29Sm90TmaWarpSpecializedAdapterINS1D_15DefaultEpilogueIaSJ_SJ_NS1C_6thread17LinearCombinationIaLi1EiiLNS1H_9ScaleType4KindE0ELNS_15FloatRoundStyleE2EaEENS1_15EpilogueDefaultEEEEEvvEEEEvNT_6ParamsE,"",@"SHT_CUDA_INFO"
	.sectionflags	@""
	.align	4


	//----- nvinfo : EIATTR_CUDA_API_VERSION
	.align		4
        /*0000*/ 	.byte	0x04, 0x37
        /*0002*/ 	.short	(.L_21 - .L_20)
.L_20:
        /*0004*/ 	.word	0x00000082


	//----- nvinfo : EIATTR_KPARAM_INFO
	.align		4
.L_21:
        /*0008*/ 	.byte	0x04, 0x17
        /*000a*/ 	.short	(.L_23 - .L_22)
.L_22:
        /*000c*/ 	.word	0x00000000
        /*0010*/ 	.short	0x0000
        /*0012*/ 	.short	0x0070
        /*0014*/ 	.byte	0x00, 0xf0, 0x01, 0x10


	//----- nvinfo : EIATTR_SPARSE_MMA_MASK
	.align		4
.L_23:
        /*0018*/ 	.byte	0x03, 0x50
        /*001a*/ 	.short	0x0000


	//----- nvinfo : EIATTR_MAXREG_COUNT
	.align		4
        /*001c*/ 	.byte	0x03, 0x1b
        /*001e*/ 	.short	0x00a8


	//----- nvinfo : EIATTR_NUM_BARRIERS
	.align		4
        /*0020*/ 	.byte	0x02, 0x4c
        /*0022*/ 	.byte	0x01
	.zero		1


	//----- nvinfo : EIATTR_EXTERNS
	.align		4
        /*0024*/ 	.byte	0x04, 0x0f
        /*0026*/ 	.short	(.L_25 - .L_24)


	//   ....[0]....
	.align		4
.L_24:
        /*0028*/ 	.word	index@(__assertfail)


	//----- nvinfo : EIATTR_MERCURY_ISA_VERSION
	.align		4
.L_25:
        /*002c*/ 	.byte	0x03, 0x5f
        /*002e*/ 	.short	0x0101


	//----- nvinfo : EIATTR_INT_WARP_WIDE_INSTR_OFFSETS
	.align		4
        /*0030*/ 	.byte	0x04, 0x31
        /*0032*/ 	.short	(.L_27 - .L_26)


	//   ....[0]....
.L_26:
        /*0034*/ 	.word	0x00000550


	//   ....[1]....
        /*0038*/ 	.word	0x00000560


	//   ....[2]....
        /*003c*/ 	.word	0x000005f0


	//----- nvinfo : EIATTR_COOP_GROUP_MASK_REGIDS
	.align		4
.L_27:
        /*0040*/ 	.byte	0x04, 0x29
        /*0042*/ 	.short	(.L_29 - .L_28)


	//   ....[0]....
.L_28:
        /*0044*/ 	.word	0xffffffff


	//   ....[1]....
        /*0048*/ 	.word	0xffffffff


	//   ....[2]....
        /*004c*/ 	.word	0xffffffff


	//   ....[3]....
        /*0050*/ 	.word	0xffffffff


	//   ....[4]....
        /*0054*/ 	.word	0xffffffff


	//----- nvinfo : EIATTR_COOP_GROUP_INSTR_OFFSETS
	.align		4
.L_29:
        /*0058*/ 	.byte	0x04, 0x28
        /*005a*/ 	.short	(.L_31 - .L_30)


	//   ....[0]....
.L_30:
        /*005c*/ 	.word	0x00000060


	//   ....[1]....
        /*0060*/ 	.word	0x00000070


	//   ....[2]....
        /*0064*/ 	.word	0x00000190


	//   ....[3]....
        /*0068*/ 	.word	0x00000400


	//   ....[4]....
        /*006c*/ 	.word	0x000011e0


	//----- nvinfo : EIATTR_REG_RECONFIG
	.align		4
.L_31:
        /*0070*/ 	.byte	0x01, 0x54
	.zero		2


	//----- nvinfo : EIATTR_SYSCALL_OFFSETS
	.align		4
        /*0074*/ 	.byte	0x04, 0x46
        /*0076*/ 	.short	(.L_33 - .L_32)


	//   ....[0]....
.L_32:
        /*0078*/ 	.word	0x000013a0


	//----- nvinfo : EIATTR_MBARRIER_INSTR_OFFSETS
	.align		4
.L_33:
        /*007c*/ 	.byte	0x04, 0x39
        /*007e*/ 	.short	(.L_35 - .L_34)


	//   ....[0]....
.L_34:
        /*0080*/ 	.word	0x00000310
        /*0084*/ 	.word	0x000000ff
        /*0088*/ 	.word	0x00000000
        /*008c*/ 	.short	0x0100
        /*008e*/ 	.byte	0x08
	.zero		1


	//   ....[1]....
        /*0090*/ 	.word	0x00000320
        /*0094*/ 	.word	0x000000ff
        /*0098*/ 	.word	0x00000038
        /*009c*/ 	.short	0x0100
        /*009e*/ 	.byte	0x08
	.zero		1


	//   ....[2]....
        /*00a0*/ 	.word	0x00000330
        /*00a4*/ 	.word	0x000000ff
        /*00a8*/ 	.word	0x00000008
        /*00ac*/ 	.short	0x0100
        /*00ae*/ 	.byte	0x08
	.zero		1


	//   ....[3]....
        /*00b0*/ 	.word	0x00000340
        /*00b4*/ 	.word	0x000000ff
        /*00b8*/ 	.word	0x00000040
        /*00bc*/ 	.short	0x0100
        /*00be*/ 	.byte	0x08
	.zero		1


	//   ....[4]....
        /*00c0*/ 	.word	0x00000350
        /*00c4*/ 	.word	0x000000ff
        /*00c8*/ 	.word	0x00000010
        /*00cc*/ 	.short	0x0100
        /*00ce*/ 	.byte	0x08
	.zero		1


	//   ....[5]....
        /*00d0*/ 	.word	0x00000360
        /*00d4*/ 	.word	0x000000ff
        /*00d8*/ 	.word	0x00000048
        /*00dc*/ 	.short	0x0100
        /*00de*/ 	.byte	0x08
	.zero		1


	//   ....[6]....
        /*00e0*/ 	.word	0x00000370
        /*00e4*/ 	.word	0x000000ff
        /*00e8*/ 	.word	0x00000018
        /*00ec*/ 	.short	0x0100
        /*00ee*/ 	.byte	0x08
	.zero		1


	//   ....[7]....
        /*00f0*/ 	.word	0x00000380
        /*00f4*/ 	.word	0x000000ff
        /*00f8*/ 	.word	0x00000050
        /*00fc*/ 	.short	0x0100
        /*00fe*/ 	.byte	0x08
	.zero		1


	//   ....[8]....
        /*0100*/ 	.word	0x00000390
        /*0104*/ 	.word	0x000000ff
        /*0108*/ 	.word	0x00000020
        /*010c*/ 	.short	0x0100
        /*010e*/ 	.byte	0x08
	.zero		1


	//   ....[9]....
        /*0110*/ 	.word	0x000003a0
        /*0114*/ 	.word	0x000000ff
        /*0118*/ 	.word	0x00000058
        /*011c*/ 	.short	0x0100
        /*011e*/ 	.byte	0x08
	.zero		1


	//   ....[10]....
        /*0120*/ 	.word	0x000003b0
        /*0124*/ 	.word	0x000000ff
        /*0128*/ 	.word	0x00000028
        /*012c*/ 	.short	0x0100
        /*012e*/ 	.byte	0x08
	.zero		1


	//   ....[11]....
        /*0130*/ 	.word	0x000003c0
        /*0134*/ 	.word	0x000000ff
        /*0138*/ 	.word	0x00000060
        /*013c*/ 	.short	0x0100
        /*013e*/ 	.byte	0x08
	.zero		1


	//   ....[12]....
        /*0140*/ 	.word	0x000003d0
        /*0144*/ 	.word	0x000000ff
        /*0148*/ 	.word	0x00000030
        /*014c*/ 	.short	0x0100
        /*014e*/ 	.byte	0x08
	.zero		1


	//   ....[13]....
        /*0150*/ 	.word	0x000003e0
        /*0154*/ 	.word	0x000000ff
        /*0158*/ 	.word	0x00000068
        /*015c*/ 	.short	0x0100
        /*015e*/ 	.byte	0x08
	.zero		1


	//   ....[14]....
        /*0160*/ 	.word	0x00000670
        /*0164*/ 	.word	0x000000ff
        /*0168*/ 	.word	0x00000080
        /*016c*/ 	.short	0x0100
        /*016e*/ 	.byte	0x10
	.zero		1


	//   ....[15]....
        /*0170*/ 	.word	0x000006e0
        /*0174*/ 	.word	0x000000ff
        /*0178*/ 	.word	0x00000088
        /*017c*/ 	.short	0x0100
        /*017e*/ 	.byte	0x10
	.zero		1


	//   ....[16]....
        /*0180*/ 	.word	0x00001480
        /*0184*/ 	.word	0x00000003
        /*0188*/ 	.word	0x00000000
        /*018c*/ 	.short	0x010a
        /*018e*/ 	.byte	0x3f
	.zero		1


	//   ....[17]....
        /*0190*/ 	.word	0x000014c0
        /*0194*/ 	.word	0x00000003
        /*0198*/ 	.word	0x00000000
        /*019c*/ 	.short	0x010a
        /*019e*/ 	.byte	0x3f
	.zero		1


	//   ....[18]....
        /*01a0*/ 	.word	0x000018f0
        /*01a4*/ 	.word	0x00000004
        /*01a8*/ 	.word	0x00000000
        /*01ac*/ 	.short	0x010a
        /*01ae*/ 	.byte	0x3f
	.zero		1


	//   ....[19]....
        /*01b0*/ 	.word	0x00001930
        /*01b4*/ 	.word	0x00000004
        /*01b8*/ 	.word	0x00000000
        /*01bc*/ 	.short	0x010a
        /*01be*/ 	.byte	0x3f
	.zero		1


	//   ....[20]....
        /*01c0*/ 	.word	0x00001c10
        /*01c4*/ 	.word	0x00000003
        /*01c8*/ 	.word	0x00000000
        /*01cc*/ 	.short	0x0101
        /*01ce*/ 	.byte	0x3f
	.zero		1


	//   ....[21]....
        /*01d0*/ 	.word	0x00001e20
        /*01d4*/ 	.word	0x00000000
        /*01d8*/ 	.word	0x00000000
        /*01dc*/ 	.short	0x0101
        /*01de*/ 	.byte	0x3f
	.zero		1


	//   ....[22]....
        /*01e0*/ 	.word	0x0000c5f0
        /*01e4*/ 	.word	0x0000000d
        /*01e8*/ 	.word	0x00000038
        /*01ec*/ 	.short	0x010a
        /*01ee*/ 	.byte	0x3f
	.zero		1


	//   ....[23]....
        /*01f0*/ 	.word	0x0000c9f0
        /*01f4*/ 	.word	0x00000004
        /*01f8*/ 	.word	0x00000088
        /*01fc*/ 	.short	0x0101
        /*01fe*/ 	.byte	0x3f
	.zero		1


	//   ....[24]....
        /*0200*/ 	.word	0x0000d130
        /*0204*/ 	.word	0x00000007
        /*0208*/ 	.word	0x00000000
        /*020c*/ 	.short	0x010a
        /*020e*/ 	.byte	0x3f
	.zero		1


	//   ....[25]....
        /*0210*/ 	.word	0x0000d1b0
        /*0214*/ 	.word	0x00000009
        /*0218*/ 	.word	0x00000000
        /*021c*/ 	.short	0x010a
        /*021e*/ 	.byte	0x3f
	.zero		1


	//   ....[26]....
        /*0220*/ 	.word	0x0000d240
        /*0224*/ 	.word	0x00000006
        /*0228*/ 	.word	0x00000000
        /*022c*/ 	.short	0x010a
        /*022e*/ 	.byte	0x3f
	.zero		1


	//   ....[27]....
        /*0230*/ 	.word	0x0000d2d0
        /*0234*/ 	.word	0x00000009
        /*0238*/ 	.word	0x00000000
        /*023c*/ 	.short	0x010a
        /*023e*/ 	.byte	0x3f
	.zero		1


	//   ....[28]....
        /*0240*/ 	.word	0x0000d360
        /*0244*/ 	.word	0x00000006
        /*0248*/ 	.word	0x00000000
        /*024c*/ 	.short	0x010a
        /*024e*/ 	.byte	0x3f
	.zero		1


	//   ....[29]....
        /*0250*/ 	.word	0x0000d3f0
        /*0254*/ 	.word	0x00000009
        /*0258*/ 	.word	0x00000000
        /*025c*/ 	.short	0x010a
        /*025e*/ 	.byte	0x3f
	.zero		1


	//   ....[30]....
        /*0260*/ 	.word	0x0000d480
        /*0264*/ 	.word	0x00000003
        /*0268*/ 	.word	0x00000000
        /*026c*/ 	.short	0x010a
        /*026e*/ 	.byte	0x3f
	.zero		1


	//   ....[31]....
        /*0270*/ 	.word	0x0000d4e0
        /*0274*/ 	.word	0x00000003
        /*0278*/ 	.word	0x00000000
        /*027c*/ 	.short	0x010a
        /*027e*/ 	.byte	0x3f
	.zero		1


	//   ....[32]....
        /*0280*/ 	.word	0x0000d530
        /*0284*/ 	.word	0x00000004
        /*0288*/ 	.word	0x00000000
        /*028c*/ 	.short	0x010a
        /*028e*/ 	.byte	0x3f
	.zero		1


	//   ....[33]....
        /*0290*/ 	.word	0x0000d600
        /*0294*/ 	.word	0x0000000d
        /*0298*/ 	.word	0x00000038
        /*029c*/ 	.short	0x010a
        /*029e*/ 	.byte	0x3f
	.zero		1


	//   ....[34]....
        /*02a0*/ 	.word	0x0000d6d0
        /*02a4*/ 	.word	0x00000007
        /*02a8*/ 	.word	0x00000000
        /*02ac*/ 	.short	0x010a
        /*02ae*/ 	.byte	0x3f
	.zero		1


	//   ....[35]....
        /*02b0*/ 	.word	0x0000d720
        /*02b4*/ 	.word	0x00000009
        /*02b8*/ 	.word	0x00000000
        /*02bc*/ 	.short	0x010a
        /*02be*/ 	.byte	0x3f
	.zero		1


	//   ....[36]....
        /*02c0*/ 	.word	0x0000d770
        /*02c4*/ 	.word	0x00000006
        /*02c8*/ 	.word	0x00000000
        /*02cc*/ 	.short	0x010a
        /*02ce*/ 	.byte	0x3f
	.zero		1


	//   ....[37]....
        /*02d0*/ 	.word	0x0000d7c0
        /*02d4*/ 	.word	0x00000009
        /*02d8*/ 	.word	0x00000000
        /*02dc*/ 	.short	0x010a
        /*02de*/ 	.byte	0x3f
	.zero		1


	//   ....[38]....
        /*02e0*/ 	.word	0x0000d810
        /*02e4*/ 	.word	0x00000006
        /*02e8*/ 	.word	0x00000000
        /*02ec*/ 	.short	0x010a
        /*02ee*/ 	.byte	0x3f
	.zero		1


	//   ....[39]....
        /*02f0*/ 	.word	0x0000d860
        /*02f4*/ 	.word	0x00000009
        /*02f8*/ 	.word	0x00000000
        /*02fc*/ 	.short	0x010a
        /*02fe*/ 	.byte	0x3f
	.zero		1


	//----- nvinfo : EIATTR_NUM_MBARRIERS
	.align		4
.L_35:
        /*0300*/ 	.byte	0x03, 0x38
        /*0302*/ 	.short	0x0010


	//----- nvinfo : EIATTR_EXIT_INSTR_OFFSETS
	.align		4
        /*0304*/ 	.byte	0x04, 0x1c
        /*0306*/ 	.short	(.L_37 - .L_36)


	//   ....[0]....
.L_36:
        /*0308*/ 	.word	0x00000740


	//   ....[1]....
        /*030c*/ 	.word	0x000010b0


	//   ....[2]....
        /*0310*/ 	.word	0x0000bba0


	//   ....[3]....
        /*0314*/ 	.word	0x0000c290


	//   ....[4]....
        /*0318*/ 	.word	0x0000d4d0


	//----- nvinfo : EIATTR_MAX_THREADS
	.align		4
.L_37:
        /*031c*/ 	.byte	0x04, 0x05
        /*031e*/ 	.short	(.L_39 - .L_38)
.L_38:
        /*0320*/ 	.word	0x00000180
        /*0324*/ 	.word	0x00000001
        /*0328*/ 	.word	0x00000001


	//----- nvinfo : EIATTR_CRS_STACK_SIZE
	.align		4
.L_39:
        /*032c*/ 	.byte	0x04, 0x1e
        /*032e*/ 	.short	(.L_41 - .L_40)
.L_40:
        /*0330*/ 	.word	0x00000000


	//----- nvinfo : EIATTR_CBANK_PARAM_SIZE
	.align		4
.L_41:
        /*0334*/ 	.byte	0x03, 0x19
        /*0336*/ 	.short	0x0470


	//----- nvinfo : EIATTR_PARAM_CBANK
	.align		4
        /*0338*/ 	.byte	0x04, 0x0a
        /*033a*/ 	.short	(.L_43 - .L_42)
	.align		4
.L_42:
        /*033c*/ 	.word	index@(.nv.constant0._ZN7cutlass13device_kernelINS_4gemm6kernel13GemmUniversalIN4cute5tupleIJiiiiEEENS1_10collective13CollectiveMmaINS1_34MainloopSm90TmaGmmaWarpSpecializedILi7ENS5_IJNS4_1CILi1EEESB_SB_EEENS1_35KernelTmaWarpSpecializedCooperativeEEENS5_IJNSA_ILi384EEENSA_ILi128EEENSA_ILi64EEEEEEaNS5_IJlSB_lEEEaSJ_NS4_8TiledMMAINS4_8MMA_AtomIJNS4_4SM904GMMA27MMA_64x128x32_S32S8S8_SS_TNEEEENS4_6LayoutINS5_IJNSA_ILi2EEESB_SB_EEENS5_IJSB_NSA_ILi0EEEST_EEEEENS5_IJNS4_10UnderscoreESW_SW_EEEEENS4_13SM90_TMA_LOADENS4_14ComposedLayoutINS4_7SwizzleILi2ELi4ELi3EEENS4_18smem_ptr_flag_bitsILi8EEENSQ_INS5_IJNSA_ILi8EEESH_EEENS5_IJSH_SB_EEEEEEEvNS4_8identityESZ_S19_vS1A_EENS_8epilogue10collective6detail29Sm90TmaWarpSpecializedAdapterINS1D_15DefaultEpilogueIaSJ_SJ_NS1C_6thread17LinearCombinationIaLi1EiiLNS1H_9ScaleType4KindE0ELNS_15FloatRoundStyleE2EaEENS1_15EpilogueDefaultEEEEEvvEEEEvNT_6ParamsE)
        /*0340*/ 	.short	0x0210
        /*0342*/ 	.short	0x0470


	//----- nvinfo : EIATTR_SW_WAR
	.align		4
.L_43:
        /*0344*/ 	.byte	0x04, 0x36
        /*0346*/ 	.short	(.L_45 - .L_44)
.L_44:
        /*0348*/ 	.word	0x00000008
.L_45:


//--------------------- .nv.callgraph             --------------------------
	.section	.nv.callgraph,"",@"SHT_CUDA_CALLGRAPH"
	.align	4
	.sectionentsize	8
	.align		4
        /*0000*/ 	.word	0x00000000
	.align		4
        /*0004*/ 	.word	0xffffffff
	.align		4
        /*0008*/ 	.word	index@(_ZN7cutlass13device_kernelINS_4gemm6kernel13GemmUniversalIN4cute5tupleIJiiiiEEENS1_10collective13CollectiveMmaINS1_34MainloopSm90TmaGmmaWarpSpecializedILi7ENS5_IJNS4_1CILi1EEESB_SB_EEENS1_35KernelTmaWarpSpecializedCooperativeEEENS5_IJNSA_ILi384EEENSA_ILi128EEENSA_ILi64EEEEEEaNS5_IJlSB_lEEEaSJ_NS4_8TiledMMAINS4_8MMA_AtomIJNS4_4SM904GMMA27MMA_64x128x32_S32S8S8_SS_TNEEEENS4_6LayoutINS5_IJNSA_ILi2EEESB_SB_EEENS5_IJSB_NSA_ILi0EEEST_EEEEENS5_IJNS4_10UnderscoreESW_SW_EEEEENS4_13SM90_TMA_LOADENS4_14ComposedLayoutINS4_7SwizzleILi2ELi4ELi3EEENS4_18smem_ptr_flag_bitsILi8EEENSQ_INS5_IJNSA_ILi8EEESH_EEENS5_IJSH_SB_EEEEEEEvNS4_8identityESZ_S19_vS1A_EENS_8epilogue10collective6detail29Sm90TmaWarpSpecializedAdapterINS1D_15DefaultEpilogueIaSJ_SJ_NS1C_6thread17LinearCombinationIaLi1EiiLNS1H_9ScaleType4KindE0ELNS_15FloatRoundStyleE2EaEENS1_15EpilogueDefaultEEEEEvvEEEEvNT_6ParamsE)
	.align		4
        /*000c*/ 	.word	index@(__assertfail)
	.align		4
        /*0010*/ 	.word	0x00000000
	.align		4
        /*0014*/ 	.word	0xfffffffe
	.align		4
        /*0018*/ 	.word	0x00000000
	.align		4
        /*001c*/ 	.word	0xfffffffd
	.align		4
        /*0020*/ 	.word	0x00000000
	.align		4
        /*0024*/ 	.word	0xfffffffc


//--------------------- .nv.constant4             --------------------------
	.section	.nv.constant4,"a",@progbits
	.align	8
	.align		8
.nv.constant4:
        /*0000*/ 	.dword	__assertfail
	.align		8
        /*0008*/ 	.dword	__unnamed_1
	.align		8
        /*0010*/ 	.dword	_ZN40_INTERNAL_39c22abe_4_k_cu_f2260459_186894cuda3std3__45__cpo5beginE
	.align		8
        /*0018*/ 	.dword	_ZN40_INTERNAL_39c22abe_4_k_cu_f2260459_186894cuda3std3__45__cpo3endE
	.align		8
        /*0020*/ 	.dword	_ZN40_INTERNAL_39c22abe_4_k_cu_f2260459_186894cuda3std3__45__cpo6cbeginE
	.align		8
        /*0028*/ 	.dword	_ZN40_INTERNAL_39c22abe_4_k_cu_f2260459_186894cuda3std3__45__cpo4cendE
	.align		8
        /*0030*/ 	.dword	_ZN40_INTERNAL_39c22abe_4_k_cu_f2260459_186894cuda3std3__442_GLOBAL__N__39c22abe_4_k_cu_f2260459_186896ignoreE
	.align		8
        /*0038*/ 	.dword	_ZN40_INTERNAL_39c22abe_4_k_cu_f2260459_186894cuda3std3__419piecewise_constructE
	.align		8
        /*0040*/ 	.dword	_ZN40_INTERNAL_39c22abe_4_k_cu_f2260459_186894cuda3std3__48in_placeE
	.align		8
        /*0048*/ 	.dword	_ZN40_INTERNAL_39c22abe_4_k_cu_f2260459_186894cuda3std6ranges3__45__cpo4swapE
	.align		8
        /*0050*/ 	.dword	_ZN40_INTERNAL_39c22abe_4_k_cu_f2260459_186894cuda3std6ranges3__45__cpo9iter_moveE
	.align		8
        /*0058*/ 	.dword	_ZN40_INTERNAL_39c22abe_4_k_cu_f2260459_186894cute7productE
	.align		8
        /*0060*/ 	.dword	_ZN40_INTERNAL_39c22abe_4_k_cu_f2260459_186894cute1_E
	.align		8
        /*0068*/ 	.dword	$str$22
	.align		8
        /*0070*/ 	.dword	$str$23


//--------------------- .text._ZN7cutlass13device_kernelINS_4gemm6kernel13GemmUniversalIN4cute5tupleIJiiiiEEENS1_10collective13CollectiveMmaINS1_34MainloopSm90TmaGmmaWarpSpecializedILi7ENS5_IJNS4_1CILi1EEESB_SB_EEENS1_35KernelTmaWarpSpecializedCooperativeEEENS5_IJNSA_ILi384EEENSA_ILi128EEENSA_ILi64EEEEEEaNS5_IJlSB_lEEEaSJ_NS4_8TiledMMAINS4_8MMA_AtomIJNS4_4SM904GMMA27MMA_64x128x32_S32S8S8_SS_TNEEEENS4_6LayoutINS5_IJNSA_ILi2EEESB_SB_EEENS5_IJSB_NSA_ILi0EEEST_EEEEENS5_IJNS4_10UnderscoreESW_SW_EEEEENS4_13SM90_TMA_LOADENS4_14ComposedLayoutINS4_7SwizzleILi2ELi4ELi3EEENS4_18smem_ptr_flag_bitsILi8EEENSQ_INS5_IJNSA_ILi8EEESH_EEENS5_IJSH_SB_EEEEEEEvNS4_8identityESZ_S19_vS1A_EENS_8epilogue10collective6detail29Sm90TmaWarpSpecializedAdapterINS1D_15DefaultEpilogueIaSJ_SJ_NS1C_6thread17LinearCombinationIaLi1EiiLNS1H_9ScaleType4KindE0ELNS_15FloatRoundStyleE2EaEENS1_15EpilogueDefaultEEEEEvvEEEEvNT_6ParamsE --------------------------
	.section	.text._ZN7cutlass13device_kernelINS_4gemm6kernel13GemmUniversalIN4cute5tupleIJiiiiEEENS1_10collective13CollectiveMmaINS1_34MainloopSm90TmaGmmaWarpSpecializedILi7ENS5_IJNS4_1CILi1EEESB_SB_EEENS1_35KernelTmaWarpSpecializedCooperativeEEENS5_IJNSA_ILi384EEENSA_ILi128EEENSA_ILi64EEEEEEaNS5_IJlSB_lEEEaSJ_NS4_8TiledMMAINS4_8MMA_AtomIJNS4_4SM904GMMA27MMA_64x128x32_S32S8S8_SS_TNEEEENS4_6LayoutINS5_IJNSA_ILi2EEESB_SB_EEENS5_IJSB_NSA_ILi0EEEST_EEEEENS5_IJNS4_10UnderscoreESW_SW_EEEEENS4_13SM90_TMA_LOADENS4_14ComposedLayoutINS4_7SwizzleILi2ELi4ELi3EEENS4_18smem_ptr_flag_bitsILi8EEENSQ_INS5_IJNSA_ILi8EEESH_EEENS5_IJSH_SB_EEEEEEEvNS4_8identityESZ_S19_vS1A_EENS_8epilogue10collective6detail29Sm90TmaWarpSpecializedAdapterINS1D_15DefaultEpilogueIaSJ_SJ_NS1C_6thread17LinearCombinationIaLi1EiiLNS1H_9ScaleType4KindE0ELNS_15FloatRoundStyleE2EaEENS1_15EpilogueDefaultEEEEEvvEEEEvNT_6ParamsE,"ax",@progbits
	.align	128
.text._ZN7cutlass13device_kernelINS_4gemm6kernel13GemmUniversalIN4cute5tupleIJiiiiEEENS1_10collective13CollectiveMmaINS1_34MainloopSm90TmaGmmaWarpSpecializedILi7ENS5_IJNS4_1CILi1EEESB_SB_EEENS1_35KernelTmaWarpSpecializedCooperativeEEENS5_IJNSA_ILi384EEENSA_ILi128EEENSA_ILi64EEEEEEaNS5_IJlSB_lEEEaSJ_NS4_8TiledMMAINS4_8MMA_AtomIJNS4_4SM904GMMA27MMA_64x128x32_S32S8S8_SS_TNEEEENS4_6LayoutINS5_IJNSA_ILi2EEESB_SB_EEENS5_IJSB_NSA_ILi0EEEST_EEEEENS5_IJNS4_10UnderscoreESW_SW_EEEEENS4_13SM90_TMA_LOADENS4_14ComposedLayoutINS4_7SwizzleILi2ELi4ELi3EEENS4_18smem_ptr_flag_bitsILi8EEENSQ_INS5_IJNSA_ILi8EEESH_EEENS5_IJSH_SB_EEEEEEEvNS4_8identityESZ_S19_vS1A_EENS_8epilogue10collective6detail29Sm90TmaWarpSpecializedAdapterINS1D_15DefaultEpilogueIaSJ_SJ_NS1C_6thread17LinearCombinationIaLi1EiiLNS1H_9ScaleType4KindE0ELNS_15FloatRoundStyleE2EaEENS1_15EpilogueDefaultEEEEEvvEEEEvNT_6ParamsE:
        .type           _ZN7cutlass13device_kernelINS_4gemm6kernel13GemmUniversalIN4cute5tupleIJiiiiEEENS1_10collective13CollectiveMmaINS1_34MainloopSm90TmaGmmaWarpSpecializedILi7ENS5_IJNS4_1CILi1EEESB_SB_EEENS1_35KernelTmaWarpSpecializedCooperativeEEENS5_IJNSA_ILi384EEENSA_ILi128EEENSA_ILi64EEEEEEaNS5_IJlSB_lEEEaSJ_NS4_8TiledMMAINS4_8MMA_AtomIJNS4_4SM904GMMA27MMA_64x128x32_S32S8S8_SS_TNEEEENS4_6LayoutINS5_IJNSA_ILi2EEESB_SB_EEENS5_IJSB_NSA_ILi0EEEST_EEEEENS5_IJNS4_10UnderscoreESW_SW_EEEEENS4_13SM90_TMA_LOADENS4_14ComposedLayoutINS4_7SwizzleILi2ELi4ELi3EEENS4_18smem_ptr_flag_bitsILi8EEENSQ_INS5_IJNSA_ILi8EEESH_EEENS5_IJSH_SB_EEEEEEEvNS4_8identityESZ_S19_vS1A_EENS_8epilogue10collective6detail29Sm90TmaWarpSpecializedAdapterINS1D_15DefaultEpilogueIaSJ_SJ_NS1C_6thread17LinearCombinationIaLi1EiiLNS1H_9ScaleType4KindE0ELNS_15FloatRoundStyleE2EaEENS1_15EpilogueDefaultEEEEEvvEEEEvNT_6ParamsE,@function
        .size           _ZN7cutlass13device_kernelINS_4gemm6kernel13GemmUniversalIN4cute5tupleIJiiiiEEENS1_10collective13CollectiveMmaINS1_34MainloopSm90TmaGmmaWarpSpecializedILi7ENS5_IJNS4_1CILi1EEESB_SB_EEENS1_35KernelTmaWarpSpecializedCooperativeEEENS5_IJNSA_ILi384EEENSA_ILi128EEENSA_ILi64EEEEEEaNS5_IJlSB_lEEEaSJ_NS4_8TiledMMAINS4_8MMA_AtomIJNS4_4SM904GMMA27MMA_64x128x32_S32S8S8_SS_TNEEEENS4_6LayoutINS5_IJNSA_ILi2EEESB_SB_EEENS5_IJSB_NSA_ILi0EEEST_EEEEENS5_IJNS4_10UnderscoreESW_SW_EEEEENS4_13SM90_TMA_LOADENS4_14ComposedLayoutINS4_7SwizzleILi2ELi4ELi3EEENS4_18smem_ptr_flag_bitsILi8EEENSQ_INS5_IJNSA_ILi8EEESH_EEENS5_IJSH_SB_EEEEEEEvNS4_8identityESZ_S19_vS1A_EENS_8epilogue10collective6detail29Sm90TmaWarpSpecializedAdapterINS1D_15DefaultEpilogueIaSJ_SJ_NS1C_6thread17LinearCombinationIaLi1EiiLNS1H_9ScaleType4KindE0ELNS_15FloatRoundStyleE2EaEENS1_15EpilogueDefaultEEEEEvvEEEEvNT_6ParamsE,(.L_x_90 - _ZN7cutlass13device_kernelINS_4gemm6kernel13GemmUniversalIN4cute5tupleIJiiiiEEENS1_10collective13CollectiveMmaINS1_34MainloopSm90TmaGmmaWarpSpecializedILi7ENS5_IJNS4_1CILi1EEESB_SB_EEENS1_35KernelTmaWarpSpecializedCooperativeEEENS5_IJNSA_ILi384EEENSA_ILi128EEENSA_ILi64EEEEEEaNS5_IJlSB_lEEEaSJ_NS4_8TiledMMAINS4_8MMA_AtomIJNS4_4SM904GMMA27MMA_64x128x32_S32S8S8_SS_TNEEEENS4_6LayoutINS5_IJNSA_ILi2EEESB_SB_EEENS5_IJSB_NSA_ILi0EEEST_EEEEENS5_IJNS4_10UnderscoreESW_SW_EEEEENS4_13SM90_TMA_LOADENS4_14ComposedLayoutINS4_7SwizzleILi2ELi4ELi3EEENS4_18smem_ptr_flag_bitsILi8EEENSQ_INS5_IJNSA_ILi8EEESH_EEENS5_IJSH_SB_EEEEEEEvNS4_8identityESZ_S19_vS1A_EENS_8epilogue10collective6detail29Sm90TmaWarpSpecializedAdapterINS1D_15DefaultEpilogueIaSJ_SJ_NS1C_6thread17LinearCombinationIaLi1EiiLNS1H_9ScaleType4KindE0ELNS_15FloatRoundStyleE2EaEENS1_15EpilogueDefaultEEEEEvvEEEEvNT_6ParamsE)
        .other          _ZN7cutlass13device_kernelINS_4gemm6kernel13GemmUniversalIN4cute5tupleIJiiiiEEENS1_10collective13CollectiveMmaINS1_34MainloopSm90TmaGmmaWarpSpecializedILi7ENS5_IJNS4_1CILi1EEESB_SB_EEENS1_35KernelTmaWarpSpecializedCooperativeEEENS5_IJNSA_ILi384EEENSA_ILi128EEENSA_ILi64EEEEEEaNS5_IJlSB_lEEEaSJ_NS4_8TiledMMAINS4_8MMA_AtomIJNS4_4SM904GMMA27MMA_64x128x32_S32S8S8_SS_TNEEEENS4_6LayoutINS5_IJNSA_ILi2EEESB_SB_EEENS5_IJSB_NSA_ILi0EEEST_EEEEENS5_IJNS4_10UnderscoreESW_SW_EEEEENS4_13SM90_TMA_LOADENS4_14ComposedLayoutINS4_7SwizzleILi2ELi4ELi3EEENS4_18smem_ptr_flag_bitsILi8EEENSQ_INS5_IJNSA_ILi8EEESH_EEENS5_IJSH_SB_EEEEEEEvNS4_8identityESZ_S19_vS1A_EENS_8epilogue10collective6detail29Sm90TmaWarpSpecializedAdapterINS1D_15DefaultEpilogueIaSJ_SJ_NS1C_6thread17LinearCombinationIaLi1EiiLNS1H_9ScaleType4KindE0ELNS_15FloatRoundStyleE2EaEENS1_15EpilogueDefaultEEEEEvvEEEEvNT_6ParamsE,@"STO_CUDA_ENTRY STV_DEFAULT"
_ZN7cutlass13device_kernelINS_4gemm6kernel13GemmUniversalIN4cute5tupleIJiiiiEEENS1_10collective13CollectiveMmaINS1_34MainloopSm90TmaGmmaWarpSpecializedILi7ENS5_IJNS4_1CILi1EEESB_SB_EEENS1_35KernelTmaWarpSpecializedCooperativeEEENS5_IJNSA_ILi384EEENSA_ILi128EEENSA_ILi64EEEEEEaNS5_IJlSB_lEEEaSJ_NS4_8TiledMMAINS4_8MMA_AtomIJNS4_4SM904GMMA27MMA_64x128x32_S32S8S8_SS_TNEEEENS4_6LayoutINS5_IJNSA_ILi2EEESB_SB_EEENS5_IJSB_NSA_ILi0EEEST_EEEEENS5_IJNS4_10UnderscoreESW_SW_EEEEENS4_13SM90_TMA_LOADENS4_14ComposedLayoutINS4_7SwizzleILi2ELi4ELi3EEENS4_18smem_ptr_flag_bitsILi8EEENSQ_INS5_IJNSA_ILi8EEESH_EEENS5_IJSH_SB_EEEEEEEvNS4_8identityESZ_S19_vS1A_EENS_8epilogue10collective6detail29Sm90TmaWarpSpecializedAdapterINS1D_15DefaultEpilogueIaSJ_SJ_NS1C_6thread17LinearCombinationIaLi1EiiLNS1H_9ScaleType4KindE0ELNS_15FloatRoundStyleE2EaEENS1_15EpilogueDefaultEEEEEvvEEEEvNT_6ParamsE:
[----:B------:R-:W0:Y:S01]  /*0000*/  LDC R1, c[0x0][0x28] ;  /* 0x00000a00ff017b82 */ /* 0x000e220000000800 */
[----:B------:R-:W1:Y:S01]  /*0010*/  S2R R2, SR_TID.X ;  /* 0x0000000000027919 */ /* 0x000e620000002100 */
[----:B------:R-:W-:Y:S01]  /*0020*/  ELECT P0, URZ, PT ;  /* 0x00000000003f782f */ /* 0x000fe20003800000 */
[----:B------:R-:W-:Y:S01]  /*0030*/  BSSY B0, `(.L_x_0) ;  /* 0x0000015000007945 */ /* 0x000fe20003800000 */
[--C-:B-1----:R-:W-:Y:S02]  /*0040*/  SHF.R.U32.HI R0, RZ, 0x5, R2.reuse ;  /* 0x00000005ff007819 */ /* 0x102fe40000011602 */
[----:B------:R-:W-:-:S03]  /*0050*/  SHF.R.U32.HI R3, RZ, 0x7, R2 ;  /* 0x00000007ff037819 */ /* 0x000fc60000011602 */
[----:B------:R-:W1:Y:S04]  /*0060*/  SHFL.IDX PT, R4, R0, RZ, 0x1f ;  /* 0x00001fff00047589 */ /* 0x000e6800000e0000 */
[----:B------:R-:W2:Y:S01]  /*0070*/  SHFL.IDX PT, R3, R3, RZ, 0x1f ;  /* 0x00001fff03037589 */ /* 0x000ea200000e0000 */
[----:B-1----:R-:W-:Y:S02]  /*0080*/  R2UR UR10, R4 ;  /* 0x00000000040a72ca */ /* 0x002fe400000e0000 */
[----:B--2---:R-:W-:-:S11]  /*0090*/  R2UR UR5, R3 ;  /* 0x00000000030572ca */ /* 0x004fd600000e0000 */
[----:B------:R-:W-:Y:S02]  /*00a0*/  USHF.R.S32.HI UR4, URZ, 0x1f, UR10 ;  /* 0x0000001f3f047899 */ /* 0x000fe4000801140a */
[----:B------:R-:W-:Y:S02]  /*00b0*/  ISETP.NE.OR P0, PT, RZ, UR10, !P0 ;  /* 0x0000000aff007c0c */ /* 0x000fe4000c705670 */
[----:B------:R-:W-:-:S04]  /*00c0*/  ULEA.HI UR4, UR4, UR10, URZ, 0x2 ;  /* 0x0000000a04047291 */ /* 0x000fc8000f8f103f */
[----:B------:R-:W-:-:S04]  /*00d0*/  ULOP3.LUT UR4, UR4, 0xfffffffc, URZ, 0xc0, !UPT ;  /* 0xfffffffc04047892 */ /* 0x000fc8000f8ec03f */
[----:B------:R-:W-:-:S03]  /*00e0*/  UIADD3 UR10, UR10, -UR4, URZ ;  /* 0x800000040a0a7290 */ /* 0x000fc6000fffe03f */
[----:B0-----:R-:W-:Y:S09]  /*00f0*/  @P0 BRA `(.L_x_1) ;  /* 0x0000000000200947 */ /* 0x001ff20003800000 */
[----:B------:R-:W-:Y:S02]  /*0100*/  ULDC.64 UR6, c[0x0][0x198] ;  /* 0x0000660000067ab9 */ /* 0x000fe40000000a00 */
[----:B------:R-:W-:Y:S02]  /*0110*/  UIADD3 UR8, UP0, UR6, 0xf0, URZ ;  /* 0x000000f006087890 */ /* 0x000fe4000ff1e03f */
[----:B------:R-:W-:Y:S02]  /*0120*/  UIADD3 UR6, UP1, UR6, 0x1f0, URZ ;  /* 0x000001f006067890 */ /* 0x000fe4000ff3e03f */
[----:B------:R-:W-:Y:S02]  /*0130*/  UIADD3.X UR9, URZ, UR7, URZ, UP0, !UPT ;  /* 0x000000073f097290 */ /* 0x000fe400087fe43f */
[----:B------:R-:W-:-:S07]  /*0140*/  UIADD3.X UR7, URZ, UR7, URZ, UP1, !UPT ;  /* 0x000000073f077290 */ /* 0x000fce0008ffe43f */
[----:B------:R0:W-:Y:S02]  /*0150*/  UTMACCTL.PF [UR8] ;  /* 0x00000000080079b9 */ /* 0x0001e40008040000 */
[----:B------:R0:W-:Y:S02]  /*0160*/  UTMACCTL.PF [UR6] ;  /* 0x00000000060079b9 */ /* 0x0001e40008040000 */
[----:B0-----:R-:W-:Y:S01]  /*0170*/  NOP ;  /* 0x0000000000007918 */ /* 0x001fe20000000000 */
.L_x_1:
[----:B------:R-:W-:Y:S05]  /*0180*/  BSYNC B0 ;  /* 0x0000000000007941 */ /* 0x000fea0003800000 */
.L_x_0:
[----:B------:R-:W0:Y:S01]  /*0190*/  SHFL.IDX PT, R3, R0, RZ, 0x1f ;  /* 0x00001fff00037589 */ /* 0x000e2200000e0000 */
[----:B------:R-:W-:Y:S01]  /*01a0*/  UISETP.NE.AND UP0, UPT, UR10, 0x3, UPT ;  /* 0x000000030a00788c */ /* 0x000fe2000bf05270 */
[----:B------:R-:W-:Y:S01]  /*01b0*/  ISETP.NE.AND P1, PT, RZ, UR5, PT ;  /* 0x00000005ff007c0c */ /* 0x000fe2000bf25270 */
[----:B------:R-:W-:Y:S02]  /*01c0*/  UIADD3 UR18, UR5, -0x1, URZ ;  /* 0xffffffff05127890 */ /* 0x000fe4000fffe03f */
[----:B------:R-:W-:Y:S02]  /*01d0*/  UISETP.EQ.OR UP0, UPT, UR10, URZ, !UP0 ;  /* 0x0000003f0a00728c */ /* 0x000fe4000c702670 */
[----:B------:R-:W-:Y:S02]  /*01e0*/  UISETP.GE.U32.AND UP1, UPT, UR18, 0x2, UPT ;  /* 0x000000021200788c */ /* 0x000fe4000bf26070 */
[----:B------:R-:W-:-:S04]  /*01f0*/  UISETP.EQ.AND UP0, UPT, UR5, URZ, UP0 ;  /* 0x0000003f0500728c */ /* 0x000fc80008702270 */
[----:B------:R-:W-:-:S04]  /*0200*/  USEL UR38, URZ, 0x1, !UP0 ;  /* 0x000000013f267887 */ /* 0x000fc8000c000000 */
[----:B------:R-:W-:Y:S01]  /*0210*/  USEL UR38, UR38, 0x2, UP1 ;  /* 0x0000000226267887 */ /* 0x000fe20008800000 */
[----:B0-----:R-:W-:-:S13]  /*0220*/  ISETP.NE.AND P0, PT, R3, RZ, PT ;  /* 0x000000ff0300720c */ /* 0x001fda0003f05270 */
[----:B------:R-:W-:Y:S05]  /*0230*/  @P0 BRA `(.L_x_2) ;  /* 0x0000000000700947 */ /* 0x000fea0003800000 */
[----:B------:R-:W0:Y:S01]  /*0240*/  S2UR UR8, SR_CgaCtaId ;  /* 0x00000000000879c3 */ /* 0x000e220000008800 */
[----:B------:R-:W-:Y:S01]  /*0250*/  UMOV UR4, 0x400 ;  /* 0x0000040000047882 */ /* 0x000fe20000000000 */
[----:B------:R-:W-:Y:S01]  /*0260*/  UMOV UR5, 0x1 ;  /* 0x0000000100057882 */ /* 0x000fe20000000000 */
[----:B------:R-:W-:Y:S01]  /*0270*/  UMOV UR6, 0x100 ;  /* 0x0000010000067882 */ /* 0x000fe20000000000 */
[----:B------:R-:W-:Y:S01]  /*0280*/  ELECT P0, URZ, PT ;  /* 0x00000000003f782f */ /* 0x000fe20003800000 */
[----:B------:R-:W-:-:S04]  /*0290*/  UIADD3 UR6, -UR6, 0x100000, URZ ;  /* 0x0010000006067890 */ /* 0x000fc8000fffe13f */
[----:B------:R-:W-:Y:S02]  /*02a0*/  USHF.L.U32 UR7, UR6, 0xb, URZ ;  /* 0x0000000b06077899 */ /* 0x000fe4000800063f */
[----:B------:R-:W-:Y:S02]  /*02b0*/  USHF.L.U32 UR6, UR6, 0x1, URZ ;  /* 0x0000000106067899 */ /* 0x000fe4000800063f */
[----:B0-----:R-:W-:Y:S02]  /*02c0*/  ULEA UR8, UR8, UR4, 0x18 ;  /* 0x0000000408087291 */ /* 0x001fe4000f8ec03f */
[----:B------:R-:W-:-:S04]  /*02d0*/  UIADD3 UR4, -UR5, 0x100000, URZ ;  /* 0x0010000005047890 */ /* 0x000fc8000fffe13f */
[----:B------:R-:W-:Y:S02]  /*02e0*/  USHF.L.U32 UR5, UR4, 0xb, URZ ;  /* 0x0000000b04057899 */ /* 0x000fe4000800063f */
[----:B------:R-:W-:Y:S01]  /*02f0*/  USHF.L.U32 UR4, UR4, 0x1, URZ ;  /* 0x0000000104047899 */ /* 0x000fe2000800063f */
[----:B------:R-:W0:Y:S11]  /*0300*/  FENCE.VIEW.ASYNC.S ;  /* 0x00000000000073c6 */ /* 0x000e360000000000 */
[----:B0-----:R0:W1:Y:S01]  /*0310*/  SYNCS.EXCH.64 URZ, [UR8], UR4 ;  /* 0x00000004083f75b2 */ /* 0x0010620008000100 */
[----:B------:R0:W2:Y:S01]  /*0320*/  SYNCS.EXCH.64 URZ, [UR8+0x38], UR6 ;  /* 0x00003806083f75b2 */ /* 0x0000a20008000100 */
[----:B------:R0:W3:Y:S01]  /*0330*/  SYNCS.EXCH.64 URZ, [UR8+0x8], UR4 ;  /* 0x00000804083f75b2 */ /* 0x0000e20008000100 */
[----:B------:R0:W4:Y:S01]  /*0340*/  SYNCS.EXCH.64 URZ, [UR8+0x40], UR6 ;  /* 0x00004006083f75b2 */ /* 0x0001220008000100 */
[----:B------:R0:W0:Y:S01]  /*0350*/  SYNCS.EXCH.64 URZ, [UR8+0x10], UR4 ;  /* 0x00001004083f75b2 */ /* 0x0000220008000100 */
        /* <DEDUP_REMOVED lines=9> */
[----:B------:R-:W-:Y:S01]  /*03f0*/  NOP ;  /* 0x0000000000007918 */ /* 0x000fe20000000000 */
.L_x_2:
[----:B------:R-:W5:Y:S01]  /*0400*/  SHFL.IDX PT, R0, R0, RZ, 0x1f ;  /* 0x00001fff00007589 */ /* 0x000f6200000e0000 */
[----:B------:R-:W-:Y:S01]  /*0410*/  ELECT P0, URZ, PT ;  /* 0x00000000003f782f */ /* 0x000fe20003800000 */
[----:B------:R-:W1:Y:S01]  /*0420*/  S2UR UR17, SR_CTAID.Y ;  /* 0x00000000001179c3 */ /* 0x000e620000002600 */
[----:B0-----:R-:W-:Y:S01]  /*0430*/  ULDC UR5, c[0x0][0x65c] ;  /* 0x0001970000057ab9 */ /* 0x001fe20000000800 */
[----:B------:R-:W-:Y:S01]  /*0440*/  UMOV UR12, 0x20 ;  /* 0x00000020000c7882 */ /* 0x000fe20000000000 */
[----:B------:R-:W-:Y:S01]  /*0450*/  UISETP.NE.AND UP2, UPT, UR5, 0x1, UPT ;  /* 0x000000010500788c */ /* 0x000fe2000bf45270 */
[----:B------:R-:W-:Y:S01]  /*0460*/  NOP ;  /* 0x0000000000007918 */ /* 0x000fe20000000000 */
[----:B------:R-:W-:Y:S02]  /*0470*/  NOP ;  /* 0x0000000000007918 */ /* 0x000fe40000000000 */
[----:B------:R-:W-:Y:S01]  /*0480*/  UP2UR UR39, UPR, URZ, 0x4 ;  /* 0x000000043f277883 */ /* 0x000fe20008000000 */
[----:B------:R-:W0:Y:S01]  /*0490*/  S2UR UR4, SR_CTAID.X ;  /* 0x00000000000479c3 */ /* 0x000e220000002500 */
[----:B------:R-:W-:-:S02]  /*04a0*/  PLOP3.LUT P2, PT, PT, PT, UP2, 0x80, 0x0 ;  /* 0x000000000000781c */ /* 0x000fc40003f4f028 */
[----:B------:R-:W-:Y:S02]  /*04b0*/  PLOP3.LUT P3, PT, PT, PT, UP2, 0x80, 0x0 ;  /* 0x000000000000781c */ /* 0x000fe40003f6f028 */
[----:B------:R-:W-:Y:S01]  /*04c0*/  PLOP3.LUT P4, PT, PT, PT, UP2, 0x80, 0x0 ;  /* 0x000000000000781c */ /* 0x000fe20003f8f028 */
[----:B------:R-:W-:Y:S01]  /*04d0*/  @UP2 ULDC UR14, c[0x0][0x10] ;  /* 0x00000400000e2ab9 */ /* 0x000fe20000000800 */
[----:B------:R-:W-:Y:S01]  /*04e0*/  @UP2 UMOV UR9, URZ ;  /* 0x0000003f00092c82 */ /* 0x000fe20008000000 */
[----:B------:R-:W-:Y:S01]  /*04f0*/  @!UP2 ULDC UR11, c[0x0][0xc] ;  /* 0x00000300000baab9 */ /* 0x000fe20000000800 */
[----:B-----5:R-:W-:Y:S01]  /*0500*/  ISETP.NE.OR P0, PT, R0, RZ, !P0 ;  /* 0x000000ff0000720c */ /* 0x020fe20004705670 */
[----:B-1----:R-:W-:Y:S02]  /*0510*/  @UP2 UMOV UR7, UR17 ;  /* 0x0000001100072c82 */ /* 0x002fe40008000000 */
[----:B------:R-:W-:Y:S01]  /*0520*/  @UP2 UMOV UR8, UR7 ;  /* 0x0000000700082c82 */ /* 0x000fe20008000000 */
[----:B------:R-:W-:Y:S01]  /*0530*/  @!UP2 UMOV UR7, UR17 ;  /* 0x000000110007ac82 */ /* 0x000fe20008000000 */
[----:B0-----:R-:W-:-:S08]  /*0540*/  @UP2 UIMAD.WIDE.U32 UR14, UR4, UR14, UR8 ;  /* 0x0000000e040e22a5 */ /* 0x001fd0000f8e0008 */
[----:B------:R-:W-:Y:S01]  /*0550*/  VOTEU.ALL UP0, P0 ;  /* 0x00000000003f7886 */ /* 0x000fe20000000000 */
[----:B------:R-:W-:Y:S01]  /*0560*/  VOTEU.ALL UP1, P0 ;  /* 0x00000000003f7886 */ /* 0x000fe20000020000 */
[----:B------:R-:W-:-:S03]  /*0570*/  IMAD.U32 R17, RZ, RZ, UR15 ;  /* 0x0000000fff117e24 */ /* 0x000fc6000f8e00ff */
[----:B------:R-:W0:Y:S01]  /*0580*/  @!UP0 S2UR UR6, SR_CgaCtaId ;  /* 0x00000000000689c3 */ /* 0x000e220000008800 */
[----:B------:R-:W-:Y:S01]  /*0590*/  @!UP0 UMOV UR5, 0x400 ;  /* 0x0000040000058882 */ /* 0x000fe20000000000 */
[----:B------:R-:W-:-:S04]  /*05a0*/  @!UP0 UIADD3 UR12, -UR12, 0x100000, URZ ;  /* 0x001000000c0c8890 */ /* 0x000fc8000fffe13f */
[----:B------:R-:W-:Y:S02]  /*05b0*/  @!UP0 USHF.L.U32 UR13, UR12, 0xb, URZ ;  /* 0x0000000b0c0d8899 */ /* 0x000fe4000800063f */
[----:B------:R-:W-:Y:S01]  /*05c0*/  @!UP0 USHF.L.U32 UR12, UR12, 0x1, URZ ;  /* 0x000000010c0c8899 */ /* 0x000fe2000800063f */
[----:B------:R-:W-:Y:S01]  /*05d0*/  IMAD.U32 R16, RZ, RZ, UR14 ;  /* 0x0000000eff107e24 */ /* 0x000fe2000f8e00ff */
[----:B0-----:R-:W-:Y:S01]  /*05e0*/  @!UP0 ULEA UR16, UR6, UR5, 0x18 ;  /* 0x0000000506108291 */ /* 0x001fe2000f8ec03f */
[----:B------:R-:W-:Y:S02]  /*05f0*/  VOTEU.ALL UP0, P0 ;  /* 0x00000000003f7886 */ /* 0x000fe40000000000 */
[----:B------:R-:W-:Y:S01]  /*0600*/  UMOV UR5, URZ ;  /* 0x0000003f00057c82 */ /* 0x000fe20008000000 */
[----:B------:R-:W-:Y:S01]  /*0610*/  @UP2 UMOV UR6, URZ ;  /* 0x0000003f00062c82 */ /* 0x000fe20008000000 */
[----:B------:R-:W-:Y:S01]  /*0620*/  @!UP2 UIMAD.WIDE.U32 UR8, UR11, UR7, UR4 ;  /* 0x000000070b08a2a5 */ /* 0x000fe2000f8e0004 */
[----:B------:R-:W-:Y:S01]  /*0630*/  PLOP3.LUT P0, PT, PT, PT, UP2, 0x80, 0x0 ;  /* 0x000000000000781c */ /* 0x000fe20003f0f028 */
[----:B------:R-:W-:-:S04]  /*0640*/  @UP2 UIADD3 UR6, UR15, UR6, URZ ;  /* 0x000000060f062290 */ /* 0x000fc8000fffe03f */
[----:B------:R-:W-:Y:S01]  /*0650*/  IMAD.U32 R4, RZ, RZ, UR8 ;  /* 0x00000008ff047e24 */ /* 0x000fe2000f8e00ff */
[----:B------:R-:W0:Y:S02]  /*0660*/  FENCE.VIEW.ASYNC.S ;  /* 0x00000000000073c6 */ /* 0x000e240000000000 */
[----:B0-----:R0:W2:Y:S01]  /*0670*/  @!UP0 SYNCS.EXCH.64 URZ, [UR16+0x80], UR12 ;  /* 0x0000800c103f85b2 */ /* 0x0010a20008000100 */
[----:B------:R-:W-:Y:S02]  /*0680*/  IMAD.U32 R7, RZ, RZ, UR9 ;  /* 0x00000009ff077e24 */ /* 0x000fe4000f8e00ff */
[----:B------:R-:W-:Y:S02]  /*0690*/  @P2 IMAD.U32 R17, RZ, RZ, UR6 ;  /* 0x00000006ff112e24 */ /* 0x000fe4000f8e00ff */
[----:B------:R-:W-:Y:S02]  /*06a0*/  IMAD.U32 R5, RZ, RZ, UR9 ;  /* 0x00000009ff057e24 */ /* 0x000fe4000f8e00ff */
[----:B------:R-:W-:-:S02]  /*06b0*/  IMAD.U32 R6, RZ, RZ, UR8 ;  /* 0x00000008ff067e24 */ /* 0x000fc4000f8e00ff */
[----:B------:R-:W-:Y:S02]  /*06c0*/  @!P3 IMAD.MOV.U32 R16, RZ, RZ, R4 ;  /* 0x000000ffff10b224 */ /* 0x000fe400078e0004 */
[----:B------:R-:W-:Y:S01]  /*06d0*/  @!P4 IMAD.MOV.U32 R17, RZ, RZ, R7 ;  /* 0x000000ffff11c224 */ /* 0x000fe200078e0007 */
[----:B------:R0:W2:Y:S01]  /*06e0*/  @!UP1 SYNCS.EXCH.64 URZ, [UR16+0x88], UR12 ;  /* 0x0000880c103f95b2 */ /* 0x0000a20008000100 */
[----:B------:R-:W-:Y:S01]  /*06f0*/  NOP ;  /* 0x0000000000007918 */ /* 0x000fe20000000000 */
[----:B--234-:R-:W-:Y:S06]  /*0700*/  BAR.SYNC.DEFER_BLOCKING 0x0 ;  /* 0x0000000000007b1d */ /* 0x01cfec0000010000 */
[----:B------:R-:W-:Y:S05]  /*0710*/  @!P1 BRA `(.L_x_3) ;  /* 0x000000b400249947 */ /* 0x000fea0003800000 */
[----:B------:R-:W-:-:S06]  /*0720*/  UISETP.GT.U32.AND UP0, UPT, UR18, 0x1, UPT ;  /* 0x000000011200788c */ /* 0x000fcc000bf04070 */
[----:B------:R-:W-:-:S13]  /*0730*/  PLOP3.LUT P0, PT, PT, PT, UP0, 0x80, 0x0 ;  /* 0x000000000000781c */ /* 0x000fda0003f0f008 */
[----:B0-----:R-:W-:Y:S05]  /*0740*/  @P0 EXIT ;  /* 0x000000000000094d */ /* 0x001fea0003800000 */
[----:B------:R-:W-:Y:S01]  /*0750*/  ULDC.64 UR8, c[0x0][0x650] ;  /* 0x0001940000087ab9 */ /* 0x000fe20000000a00 */
[----:B------:R-:W-:Y:S01]  /*0760*/  UMOV UR49, 0xffffffff ;  /* 0xffffffff00317882 */ /* 0x000fe20000000000 */
[----:B------:R-:W-:Y:S01]  /*0770*/  ISETP.GE.U32.AND P0, PT, R16, UR8, PT ;  /* 0x0000000810007c0c */ /* 0x000fe2000bf06070 */
[----:B------:R-:W-:Y:S01]  /*0780*/  UMOV UR40, 0xffffffff ;  /* 0xffffffff00287882 */ /* 0x000fe20000000000 */
[----:B------:R-:W-:Y:S01]  /*0790*/  UMOV UR41, 0xffffffff ;  /* 0xffffffff00297882 */ /* 0x000fe20000000000 */
[----:B------:R-:W-:Y:S02]  /*07a0*/  PRMT R0, RZ, 0x7610, R0 ;  /* 0x00007610ff007816 */ /* 0x000fe40000000000 */
[----:B------:R-:W-:-:S13]  /*07b0*/  ISETP.GE.U32.AND.EX P0, PT, R17, UR9, PT, P0 ;  /* 0x0000000911007c0c */ /* 0x000fda000bf06100 */
[----:B------:R-:W-:Y:S05]  /*07c0*/  @P0 BRA `(.L_x_4) ;  /* 0x0000000400800947 */ /* 0x000fea0003800000 */
[----:B------:R-:W-:Y:S01]  /*07d0*/  I2FP.F32.U32 R0, UR4 ;  /* 0x0000000400007c45 */ /* 0x000fe20008201000 */
[----:B------:R-:W-:Y:S01]  /*07e0*/  ULDC.64 UR16, c[0x0][0x628] ;  /* 0x00018a0000107ab9 */ /* 0x000fe20000000a00 */
[----:B------:R-:W-:Y:S01]  /*07f0*/  ULDC UR6, c[0x0][0x150] ;  /* 0x0000540000067ab9 */ /* 0x000fe20000000800 */
[----:B------:R-:W-:Y:S01]  /*0800*/  ISETP.NE.U32.AND P0, PT, RZ, UR16, PT ;  /* 0x00000010ff007c0c */ /* 0x000fe2000bf05070 */
[----:B------:R-:W-:Y:S01]  /*0810*/  ULDC UR15, c[0x0][0x630] ;  /* 0x00018c00000f7ab9 */ /* 0x000fe20000000800 */
[----:B------:R-:W-:Y:S01]  /*0820*/  FMUL R0, R0, UR6 ;  /* 0x0000000600007c20 */ /* 0x000fe20008400000 */
[----:B------:R-:W-:Y:S01]  /*0830*/  R2UR UR18, R16 ;  /* 0x00000000101272ca */ /* 0x000fe200000e0000 */
[----:B------:R-:W-:Y:S01]  /*0840*/  ULDC UR20, c[0x0][0x154] ;  /* 0x0000550000147ab9 */ /* 0x000fe20000000800 */
[----:B------:R-:W-:Y:S01]  /*0850*/  ISETP.NE.AND.EX P0, PT, RZ, UR17, PT, P0 ;  /* 0x00000011ff007c0c */ /* 0x000fe2000bf05300 */
[----:B------:R0:W1:Y:S01]  /*0860*/  F2I.U32.TRUNC.NTZ R3, R0 ;  /* 0x0000000000037305 */ /* 0x000062000020f000 */
[----:B------:R-:W-:-:S02]  /*0870*/  R2UR UR19, R17 ;  /* 0x00000000111372ca */ /* 0x000fc400000e0000 */
[----:B------:R-:W-:Y:S02]  /*0880*/  R2UR UR8, R16 ;  /* 0x00000000100872ca */ /* 0x000fe400000e0000 */
[----:B------:R-:W-:-:S07]  /*0890*/  R2UR UR9, R17 ;  /* 0x00000000110972ca */ /* 0x000fce00000e0000 */
[----:B0-----:R-:W-:Y:S08]  /*08a0*/  @!P0 BRA `(.L_x_5) ;  /* 0x0000000000308947 */ /* 0x001ff00003800000 */
[----:B------:R-:W-:Y:S01]  /*08b0*/  R2UR UR8, R16 ;  /* 0x00000000100872ca */ /* 0x000fe200000e0000 */
[----:B------:R-:W-:Y:S01]  /*08c0*/  ULDC UR6, c[0x0][0x634] ;  /* 0x00018d0000067ab9 */ /* 0x000fe20000000800 */
[----:B------:R-:W-:-:S11]  /*08d0*/  R2UR UR14, R17 ;  /* 0x00000000110e72ca */ /* 0x000fd600000e0000 */
[----:B------:R-:W-:-:S04]  /*08e0*/  UIADD3 UR6, UP0, UR8, UR6, URZ ;  /* 0x0000000608067290 */ /* 0x000fc8000ff1e03f */
[----:B------:R-:W-:-:S04]  /*08f0*/  UIADD3.X UR14, URZ, UR14, URZ, UP0, !UPT ;  /* 0x0000000e3f0e7290 */ /* 0x000fc800087fe43f */
[----:B------:R-:W-:-:S04]  /*0900*/  UIMAD.WIDE.U32 UR8, UR14, UR16, URZ ;  /* 0x000000100e0872a5 */ /* 0x000fc8000f8e003f */
[----:B------:R-:W-:Y:S02]  /*0910*/  UIMAD.WIDE.U32 UR10, UP0, UR6, UR17, UR8 ;  /* 0x00000011060a72a5 */ /* 0x000fe4000f800008 */
[----:B------:R-:W-:Y:S02]  /*0920*/  UIMAD.WIDE.U32 UR8, UR6, UR16, URZ ;  /* 0x00000010060872a5 */ /* 0x000fe4000f8e003f */
[----:B------:R-:W-:Y:S02]  /*0930*/  UIADD3.X UR13, URZ, URZ, URZ, UP0, !UPT ;  /* 0x0000003f3f0d7290 */ /* 0x000fe400087fe43f */
[----:B------:R-:W-:Y:S01]  /*0940*/  UIADD3 URZ, UP0, UR9, UR10, URZ ;  /* 0x0000000a093f7290 */ /* 0x000fe2000ff1e03f */
[----:B------:R-:W-:-:S03]  /*0950*/  UMOV UR12, UR11 ;  /* 0x0000000b000c7c82 */ /* 0x000fc60008000000 */
[----:B------:R-:W-:-:S12]  /*0960*/  UIMAD.WIDE.U32.X UR8, UR14, UR17, UR12, UP0 ;  /* 0x000000110e0872a5 */ /* 0x000fd800080e040c */
.L_x_5:
[----:B------:R-:W-:Y:S01]  /*0970*/  USHF.R.U64 UR41, UR8, UR15, UR9 ;  /* 0x0000000f08297299 */ /* 0x000fe20008001209 */
[----:B------:R-:W-:Y:S01]  /*0980*/  I2FP.F32.U32 R0, UR7 ;  /* 0x0000000700007c45 */ /* 0x000fe20008201000 */
[----:B------:R-:W-:Y:S01]  /*0990*/  USHF.R.U32.HI UR5, URZ, UR15, UR9 ;  /* 0x0000000f3f057299 */ /* 0x000fe20008011609 */
[----:B-1----:R-:W-:Y:S01]  /*09a0*/  R2UR UR12, R3 ;  /* 0x00000000030c72ca */ /* 0x002fe200000e0000 */
[----:B------:R-:W-:Y:S02]  /*09b0*/  UIADD3 UR6, UP0, URZ, -UR41, URZ ;  /* 0x800000293f067290 */ /* 0x000fe4000ff1e03f */
[----:B------:R-:W-:Y:S01]  /*09c0*/  FMUL R0, R0, UR20 ;  /* 0x0000001400007c20 */ /* 0x000fe20008400000 */
[----:B------:R-:W-:Y:S01]  /*09d0*/  ULDC.64 UR8, c[0x0][0x620] ;  /* 0x0001880000087ab9 */ /* 0x000fe20000000a00 */
[----:B------:R-:W-:Y:S01]  /*09e0*/  UIADD3.X UR5, URZ, ~UR5, URZ, UP0, !UPT ;  /* 0x800000053f057290 */ /* 0x000fe200087fe43f */
[----:B------:R-:W-:Y:S01]  /*09f0*/  UMOV UR10, UR18 ;  /* 0x00000012000a7c82 */ /* 0x000fe20008000000 */
[----:B------:R-:W-:-:S02]  /*0a00*/  UMOV UR11, UR19 ;  /* 0x00000013000b7c82 */ /* 0x000fc40008000000 */
[----:B------:R-:W-:Y:S01]  /*0a10*/  UIMAD UR5, UR5, UR8, URZ ;  /* 0x00000008050572a4 */ /* 0x000fe2000f8e023f */
[----:B------:R-:W0:Y:S01]  /*0a20*/  F2I.U32.TRUNC.NTZ R0, R0 ;  /* 0x0000000000007305 */ /* 0x000e22000020f000 */
[----:B------:R-:W-:Y:S02]  /*0a30*/  UIMAD.WIDE.U32 UR10, UR6, UR8, UR10 ;  /* 0x00000008060a72a5 */ /* 0x000fe4000f8e000a */
[----:B------:R-:W-:Y:S01]  /*0a40*/  UIMAD UR6, UR6, UR9, UR5 ;  /* 0x00000009060672a4 */ /* 0x000fe2000f8e0205 */
[----:B------:R-:W-:Y:S01]  /*0a50*/  ULDC UR21, c[0x0][0x658] ;  /* 0x0001960000157ab9 */ /* 0x000fe20000000800 */
[----:B------:R-:W-:Y:S02]  /*0a60*/  UMOV UR19, 0xffffffff ;  /* 0xffffffff00137882 */ /* 0x000fe40000000000 */
[----:B------:R-:W-:Y:S01]  /*0a70*/  UIADD3 UR6, UR11, UR6, URZ ;  /* 0x000000060b067290 */ /* 0x000fe2000fffe03f */
[----:B------:R-:W-:Y:S01]  /*0a80*/  ULDC UR15, c[0x0][0x618] ;  /* 0x00018600000f7ab9 */ /* 0x000fe20000000800 */
[----:B------:R-:W-:Y:S01]  /*0a90*/  ULDC.64 UR8, c[0x0][0x640] ;  /* 0x0001900000087ab9 */ /* 0x000fe20000000a00 */
[----:B------:R-:W-:Y:S01]  /*0aa0*/  USHF.L.U32 UR11, UR19, UR21, URZ ;  /* 0x00000015130b7299 */ /* 0x000fe2000800063f */
[----:B------:R-:W-:Y:S01]  /*0ab0*/  ISETP.NE.U32.AND P0, PT, RZ, UR8, PT ;  /* 0x00000008ff007c0c */ /* 0x000fe2000bf05070 */
[----:B------:R-:W-:-:S02]  /*0ac0*/  USHF.R.U64 UR19, UR10, UR15, UR6 ;  /* 0x0000000f0a137299 */ /* 0x000fc40008001206 */
[----:B------:R-:W-:Y:S01]  /*0ad0*/  USHF.R.U32.HI UR10, URZ, UR15, UR6 ;  /* 0x0000000f3f0a7299 */ /* 0x000fe20008011606 */
[----:B0-----:R-:W-:Y:S01]  /*0ae0*/  R2UR UR14, R0 ;  /* 0x00000000000e72ca */ /* 0x001fe200000e0000 */
[----:B------:R-:W-:Y:S01]  /*0af0*/  ULDC UR17, c[0x0][0x608] ;  /* 0x0001820000117ab9 */ /* 0x000fe20000000800 */
[----:B------:R-:W-:Y:S01]  /*0b00*/  ISETP.NE.AND.EX P0, PT, RZ, UR9, PT, P0 ;  /* 0x00000009ff007c0c */ /* 0x000fe2000bf05300 */
[----:B------:R-:W-:Y:S02]  /*0b10*/  USHF.R.U64 UR23, UR19, UR17, UR10 ;  /* 0x0000001113177299 */ /* 0x000fe4000800120a */
[----:B------:R-:W-:Y:S01]  /*0b20*/  USHF.R.U32.HI UR10, URZ, UR17, UR10 ;  /* 0x000000113f0a7299 */ /* 0x000fe2000801160a */
[----:B------:R-:W-:Y:S01]  /*0b30*/  UMOV UR16, 0x1 ;  /* 0x0000000100107882 */ /* 0x000fe20000000000 */
[----:B------:R-:W-:Y:S02]  /*0b40*/  UIADD3 UR12, -UR12, URZ, URZ ;  /* 0x0000003f0c0c7290 */ /* 0x000fe4000fffe13f */
[----:B------:R-:W-:-:S02]  /*0b50*/  USHF.R.U64 UR24, UR23, UR21, UR10 ;  /* 0x0000001517187299 */ /* 0x000fc4000800120a */
[----:B------:R-:W-:Y:S01]  /*0b60*/  USHF.L.U32 UR6, UR16, UR21, URZ ;  /* 0x0000001510067299 */ /* 0x000fe2000800063f */
[----:B------:R-:W-:Y:S01]  /*0b70*/  ULDC UR13, c[0x0][0x144] ;  /* 0x00005100000d7ab9 */ /* 0x000fe20000000800 */
[----:B------:R-:W-:Y:S01]  /*0b80*/  ULDC UR5, c[0x0][0x600] ;  /* 0x0001800000057ab9 */ /* 0x000fe20000000800 */
[----:B------:R-:W-:Y:S02]  /*0b90*/  ULOP3.LUT UR16, URZ, UR11, URZ, 0x33, !UPT ;  /* 0x0000000b3f107292 */ /* 0x000fe4000f8e333f */
[----:B------:R-:W-:Y:S02]  /*0ba0*/  USHF.R.U32.HI UR11, URZ, UR21, UR10 ;  /* 0x000000153f0b7299 */ /* 0x000fe4000801160a */
[----:B------:R-:W-:Y:S02]  /*0bb0*/  UIADD3 UR18, UR5, -0x1, URZ ;  /* 0xffffffff05127890 */ /* 0x000fe4000fffe03f */
[----:B------:R-:W-:Y:S02]  /*0bc0*/  UIADD3 UR20, -UR14, URZ, URZ ;  /* 0x0000003f0e147290 */ /* 0x000fe4000fffe13f */
[----:B------:R-:W-:Y:S01]  /*0bd0*/  UIMAD UR4, UR13, UR12, UR4 ;  /* 0x0000000c0d0472a4 */ /* 0x000fe2000f8e0204 */
[----:B------:R-:W-:Y:S01]  /*0be0*/  ULDC UR25, c[0x0][0x148] ;  /* 0x0000520000197ab9 */ /* 0x000fe20000000800 */
[----:B------:R-:W-:Y:S01]  /*0bf0*/  ULDC UR21, c[0x0][0x648] ;  /* 0x0001920000157ab9 */ /* 0x000fe20000000800 */
[----:B------:R-:W-:Y:S01]  /*0c00*/  ULDC UR22, c[0x0][0x638] ;  /* 0x00018e0000167ab9 */ /* 0x000fe20000000800 */
[----:B------:R-:W-:Y:S01]  /*0c10*/  UMOV UR10, UR24 ;  /* 0x00000018000a7c82 */ /* 0x000fe20008000000 */
[----:B------:R-:W-:Y:S07]  /*0c20*/  @!P0 BRA `(.L_x_6) ;  /* 0x0000000000308947 */ /* 0x000fee0003800000 */
[----:B------:R-:W-:Y:S02]  /*0c30*/  ULDC UR14, c[0x0][0x64c] ;  /* 0x00019300000e7ab9 */ /* 0x000fe40000000800 */
        /* <DEDUP_REMOVED lines=8> */
[----:B------:R-:W-:-:S07]  /*0cc0*/  UIMAD.WIDE.U32.X UR8, UR17, UR9, UR14, UP0 ;  /* 0x00000009110872a5 */ /* 0x000fce00080e040e */
[----:B------:R-:W-:Y:S01]  /*0cd0*/  UMOV UR10, UR8 ;  /* 0x00000008000a7c82 */ /* 0x000fe20008000000 */
[----:B------:R-:W-:-:S05]  /*0ce0*/  UMOV UR11, UR9 ;  /* 0x00000009000b7c82 */ /* 0x000fca0008000000 */
.L_x_6:
[----:B------:R-:W-:Y:S01]  /*0cf0*/  UISETP.NE.AND UP0, UPT, UR39, URZ, UPT ;  /* 0x0000003f2700728c */ /* 0x000fe2000bf05270 */
[----:B------:R-:W-:Y:S01]  /*0d00*/  IMAD.MOV.U32 R0, RZ, RZ, 0x1 ;  /* 0x00000001ff007424 */ /* 0x000fe200078e00ff */
[----:B------:R-:W-:Y:S02]  /*0d10*/  USHF.R.U64 UR8, UR10, UR21, UR11 ;  /* 0x000000150a087299 */ /* 0x000fe4000800120b */
[----:B------:R-:W-:Y:S02]  /*0d20*/  ULOP3.LUT UR16, UR23, UR16, URZ, 0xc0, !UPT ;  /* 0x0000001017107292 */ /* 0x000fe4000f8ec03f */
[----:B------:R-:W-:Y:S02]  /*0d30*/  ULOP3.LUT UR18, UR19, UR18, URZ, 0xc0, !UPT ;  /* 0x0000001213127292 */ /* 0x000fe4000f8ec03f */
[----:B------:R-:W-:-:S03]  /*0d40*/  UIMAD UR16, UR6, UR8, UR16 ;  /* 0x00000008061072a4 */ /* 0x000fc6000f8e0210 */
[----:B------:R-:W-:Y:S02]  /*0d50*/  @UP0 UIMAD UR4, UR25, UR20, UR7 ;  /* 0x00000014190402a4 */ /* 0x000fe4000f8e0207 */
[----:B------:R-:W-:-:S04]  /*0d60*/  UIADD3 UR7, -UR8, URZ, URZ ;  /* 0x0000003f08077290 */ /* 0x000fc8000fffe13f */
[----:B------:R-:W-:-:S03]  /*0d70*/  UIMAD UR6, UR7, UR22, UR24 ;  /* 0x00000016070672a4 */ /* 0x000fc6000f8e0218 */
[----:B------:R-:W-:Y:S01]  /*0d80*/  ULDC UR7, c[0x0][0x610] ;  /* 0x0001840000077ab9 */ /* 0x000fe20000000800 */
[----:B------:R-:W-:Y:S02]  /*0d90*/  UIMAD UR6, UR6, UR5, UR18 ;  /* 0x00000005060672a4 */ /* 0x000fe4000f8e0212 */
[----:B------:R-:W-:-:S04]  /*0da0*/  UIMAD UR4, UR16, UR7, UR4 ;  /* 0x00000007100472a4 */ /* 0x000fc8000f8e0204 */
[----:B------:R-:W-:Y:S02]  /*0db0*/  USEL UR40, UR6, UR4, !UP0 ;  /* 0x0000000406287287 */ /* 0x000fe4000c000000 */
[----:B------:R-:W-:-:S12]  /*0dc0*/  USEL UR49, UR4, UR6, !UP0 ;  /* 0x0000000604317287 */ /* 0x000fd8000c000000 */
.L_x_4:
[----:B------:R-:W-:-:S08]  /*0dd0*/  NOP ;  /* 0x0000000000007918 */ /* 0x000fd00000000000 */
[----:B------:R-:W0:Y:S02]  /*0de0*/  USETMAXREG.TRY_ALLOC.CTAPOOL UP0, 0xe8 ;  /* 0x000000e8000079c8 */ /* 0x000e240008000600 */
[----:B0-----:R-:W-:-:S13]  /*0df0*/  PLOP3.LUT P0, PT, PT, PT, UP0, 0x80, 0x0 ;  /* 0x000000000000781c */ /* 0x001fda0003f0f008 */
[----:B------:R-:W-:Y:S05]  /*0e00*/  @!P0 BRA `(.L_x_4) ;  /* 0xfffffffc00f08947 */ /* 0x000fea000383ffff */
[----:B------:R-:W-:Y:S01]  /*0e10*/  ULDC.64 UR4, c[0x0][0x598] ;  /* 0x0001660000047ab9 */ /* 0x000fe20000000a00 */
[----:B------:R-:W-:Y:S01]  /*0e20*/  ULDC.64 UR50, c[0x0][0x208] ;  /* 0x0000820000327ab9 */ /* 0x000fe20000000a00 */
[----:B------:R-:W-:-:S04]  /*0e30*/  ISETP.NE.U32.AND P0, PT, RZ, UR4, PT ;  /* 0x00000004ff007c0c */ /* 0x000fc8000bf05070 */
[----:B------:R-:W-:-:S13]  /*0e40*/  ISETP.NE.AND.EX P0, PT, RZ, UR5, PT, P0 ;  /* 0x00000005ff007c0c */ /* 0x000fda000bf05300 */
[----:B------:R-:W-:Y:S05]  /*0e50*/  @!P0 BRA `(.L_x_7) ;  /* 0x00000000001c8947 */ /* 0x000fea0003800000 */
[----:B------:R-:W0:Y:S02]  /*0e60*/  LDC.64 R4, c[0x0][0x598] ;  /* 0x00016600ff047b82 */ /* 0x000e240000000a00 */
[----:B0-----:R-:W2:Y:S02]  /*0e70*/  LDG.E.64 R4, desc[UR50][R4.64] ;  /* 0x0000003204047981 */ /* 0x001ea4000c1e1b00 */
[----:B--2---:R-:W-:-:S04]  /*0e80*/  ISETP.NE.U32.AND P0, PT, R4, RZ, PT ;  /* 0x000000ff0400720c */ /* 0x004fc80003f05070 */
[----:B------:R-:W-:-:S13]  /*0e90*/  ISETP.NE.AND.EX P0, PT, R5, RZ, PT, P0 ;  /* 0x000000ff0500720c */ /* 0x000fda0003f05300 */
[----:B------:R-:W-:Y:S05]  /*0ea0*/  @!P0 BRA `(.L_x_7) ;  /* 0x0000000000088947 */ /* 0x000fea0003800000 */
[----:B------:R0:W5:Y:S01]  /*0eb0*/  LD.E R19, desc[UR50][R4.64] ;  /* 0x0000003204137980 */ /* 0x000162000c101900 */
[----:B------:R-:W-:Y:S05]  /*0ec0*/  BRA `(.L_x_8) ;  /* 0x0000000000247947 */ /* 0x000fea0003800000 */
.L_x_7:
[----:B------:R-:W-:Y:S02]  /*0ed0*/  ULDC.64 UR4, c[0x0][0x588] ;  /* 0x0001620000047ab9 */ /* 0x000fe40000000a00 */
[----:B------:R-:W-:-:S04]  /*0ee0*/  ISETP.NE.U32.AND P0, PT, RZ, UR4, PT ;  /* 0x00000004ff007c0c */ /* 0x000fc8000bf05070 */
[----:B------:R-:W-:-:S13]  /*0ef0*/  ISETP.NE.AND.EX P0, PT, RZ, UR5, PT, P0 ;  /* 0x00000005ff007c0c */ /* 0x000fda000bf05300 */
[----:B------:R-:W-:Y:S05]  /*0f00*/  @!P0 BRA `(.L_x_9) ;  /* 0x00000000000c8947 */ /* 0x000fea0003800000 */
[----:B------:R-:W0:Y:S02]  /*0f10*/  LDC.64 R4, c[0x0][0x588] ;  /* 0x00016200ff047b82 */ /* 0x000e240000000a00 */
[----:B0-----:R1:W5:Y:S01]  /*0f20*/  LDG.E R19, desc[UR50][R4.64] ;  /* 0x0000003204137981 */ /* 0x001362000c1e1900 */
[----:B------:R-:W-:Y:S05]  /*0f30*/  BRA `(.L_x_8) ;  /* 0x0000000000087947 */ /* 0x000fea0003800000 */
.L_x_9:
[----:B------:R-:W-:Y:S02]  /*0f40*/  ULDC UR4, c[0x0][0x580] ;  /* 0x0001600000047ab9 */ /* 0x000fe40000000800 */
[----:B------:R-:W-:-:S07]  /*0f50*/  IMAD.U32 R19, RZ, RZ, UR4 ;  /* 0x00000004ff137e24 */ /* 0x000fce000f8e00ff */
.L_x_8:
[----:B------:R-:W-:Y:S02]  /*0f60*/  ULDC.64 UR4, c[0x0][0x5a0] ;  /* 0x0001680000047ab9 */ /* 0x000fe40000000a00 */
[----:B------:R-:W-:-:S04]  /*0f70*/  ISETP.NE.U32.AND P0, PT, RZ, UR4, PT ;  /* 0x00000004ff007c0c */ /* 0x000fc8000bf05070 */
[----:B------:R-:W-:-:S13]  /*0f80*/  ISETP.NE.AND.EX P0, PT, RZ, UR5, PT, P0 ;  /* 0x00000005ff007c0c */ /* 0x000fda000bf05300 */
[----:B------:R-:W-:Y:S05]  /*0f90*/  @!P0 BRA `(.L_x_10) ;  /* 0x00000000001c8947 */ /* 0x000fea0003800000 */
[----:B01----:R-:W0:Y:S02]  /*0fa0*/  LDC.64 R4, c[0x0][0x5a0] ;  /* 0x00016800ff047b82 */ /* 0x003e240000000a00 */
[----:B0-----:R-:W2:Y:S02]  /*0fb0*/  LDG.E.64 R4, desc[UR50][R4.64] ;  /* 0x0000003204047981 */ /* 0x001ea4000c1e1b00 */
[----:B--2---:R-:W-:-:S04]  /*0fc0*/  ISETP.NE.U32.AND P0, PT, R4, RZ, PT ;  /* 0x000000ff0400720c */ /* 0x004fc80003f05070 */
[----:B------:R-:W-:-:S13]  /*0fd0*/  ISETP.NE.AND.EX P0, PT, R5, RZ, PT, P0 ;  /* 0x000000ff0500720c */ /* 0x000fda0003f05300 */
[----:B------:R-:W-:Y:S05]  /*0fe0*/  @!P0 BRA `(.L_x_10) ;  /* 0x0000000000088947 */ /* 0x000fea0003800000 */
[----:B------:R0:W5:Y:S01]  /*0ff0*/  LD.E R18, desc[UR50][R4.64] ;  /* 0x0000003204127980 */ /* 0x000162000c101900 */
[----:B------:R-:W-:Y:S05]  /*1000*/  BRA `(.L_x_11) ;  /* 0x0000000000247947 */ /* 0x000fea0003800000 */
.L_x_10:
[----:B------:R-:W-:Y:S02]  /*1010*/  ULDC.64 UR4, c[0x0][0x590] ;  /* 0x0001640000047ab9 */ /* 0x000fe40000000a00 */
[----:B------:R-:W-:-:S04]  /*1020*/  ISETP.NE.U32.AND P0, PT, RZ, UR4, PT ;  /* 0x00000004ff007c0c */ /* 0x000fc8000bf05070 */
[----:B------:R-:W-:-:S13]  /*1030*/  ISETP.NE.AND.EX P0, PT, RZ, UR5, PT, P0 ;  /* 0x00000005ff007c0c */ /* 0x000fda000bf05300 */
[----:B------:R-:W-:Y:S05]  /*1040*/  @!P0 BRA `(.L_x_12) ;  /* 0x00000000000c8947 */ /* 0x000fea0003800000 */
[----:B01----:R-:W0:Y:S02]  /*1050*/  LDC.64 R4, c[0x0][0x590] ;  /* 0x00016400ff047b82 */ /* 0x003e240000000a00 */
[----:B0-----:R1:W5:Y:S01]  /*1060*/  LDG.E R18, desc[UR50][R4.64] ;  /* 0x0000003204127981 */ /* 0x001362000c1e1900 */
[----:B------:R-:W-:Y:S05]  /*1070*/  BRA `(.L_x_11) ;  /* 0x0000000000087947 */ /* 0x000fea0003800000 */
.L_x_12:
[----:B------:R-:W-:Y:S02]  /*1080*/  ULDC UR4, c[0x0][0x584] ;  /* 0x0001610000047ab9 */ /* 0x000fe40000000800 */
[----:B------:R-:W-:-:S07]  /*1090*/  IMAD.U32 R18, RZ, RZ, UR4 ;  /* 0x00000004ff127e24 */ /* 0x000fce000f8e00ff */
.L_x_11:
[----:B------:R-:W-:-:S13]  /*10a0*/  LOP3.LUT P0, RZ, R0, 0xff, RZ, 0xc0, !PT ;  /* 0x000000ff00ff7812 */ /* 0x000fda000780c0ff */
[----:B------:R-:W-:Y:S05]  /*10b0*/  @!P0 EXIT ;  /* 0x000000000000894d */ /* 0x000fea0003800000 */
[----:B------:R-:W-:Y:S01]  /*10c0*/  ULDC UR4, c[0x0][0x28c] ;  /* 0x0000a30000047ab9 */ /* 0x000fe20000000800 */
[----:B------:R-:W-:Y:S01]  /*10d0*/  ULDC.64 UR6, c[0x0][0x5c8] ;  /* 0x0001720000067ab9 */ /* 0x000fe20000000a00 */
[----:B------:R-:W-:Y:S02]  /*10e0*/  UIADD3 UR4, UR4, 0x3f, URZ ;  /* 0x0000003f04047890 */ /* 0x000fe4000fffe03f */
[----:B------:R-:W-:Y:S02]  /*10f0*/  USHF.L.U64.HI UR42, UR6, 0x7, UR7 ;  /* 0x00000007062a7899 */ /* 0x000fe40008010207 */
[----:B------:R-:W-:Y:S02]  /*1100*/  USHF.R.S32.HI UR5, URZ, 0x1f, UR4 ;  /* 0x0000001f3f057899 */ /* 0x000fe40008011404 */
[----:B------:R-:W-:Y:S02]  /*1110*/  USHF.L.U32 UR43, UR6, 0x7, URZ ;  /* 0x00000007062b7899 */ /* 0x000fe4000800063f */
[----:B------:R-:W-:-:S02]  /*1120*/  ULEA.HI UR5, UR5, UR4, URZ, 0x6 ;  /* 0x0000000405057291 */ /* 0x000fc4000f8f303f */
[----:B------:R-:W-:Y:S02]  /*1130*/  USHF.L.U64.HI UR44, UR6, 0x3, UR7 ;  /* 0x00000003062c7899 */ /* 0x000fe40008010207 */
[----:B------:R-:W-:Y:S02]  /*1140*/  USHF.L.U32 UR45, UR6, 0x3, URZ ;  /* 0x00000003062d7899 */ /* 0x000fe4000800063f */
[----:B------:R-:W-:Y:S02]  /*1150*/  USHF.L.U64.HI UR46, UR6, 0x8, UR7 ;  /* 0x00000008062e7899 */ /* 0x000fe40008010207 */
[----:B------:R-:W-:Y:S02]  /*1160*/  USHF.L.U32 UR47, UR6, 0x8, URZ ;  /* 0x00000008062f7899 */ /* 0x000fe4000800063f */
[----:B------:R-:W-:Y:S01]  /*1170*/  USHF.R.S32.HI UR48, URZ, 0x6, UR5 ;  /* 0x000000063f307899 */ /* 0x000fe20008011405 */
[----:B------:R-:W-:Y:S01]  /*1180*/  UMOV UR36, URZ ;  /* 0x0000003f00247c82 */ /* 0x000fe20008000000 */
[----:B------:R-:W-:-:S10]  /*1190*/  UMOV UR37, URZ ;  /* 0x0000003f00257c82 */ /* 0x000fd40008000000 */
.L_x_48:
[----:B------:R-:W-:Y:S01]  /*11a0*/  LOP3.LUT R0, R2, 0x80, RZ, 0xc0, !PT ;  /* 0x0000008002007812 */ /* 0x000fe200078ec0ff */
[----:B------:R-:W2:Y:S01]  /*11b0*/  S2UR UR7, SR_CgaCtaId ;  /* 0x00000000000779c3 */ /* 0x000ea20000008800 */
[----:B------:R-:W-:Y:S02]  /*11c0*/  UMOV UR6, 0x400 ;  /* 0x0000040000067882 */ /* 0x000fe40000000000 */
[----:B------:R-:W-:-:S06]  /*11d0*/  SHF.R.U32.HI R0, RZ, 0x7, R0 ;  /* 0x00000007ff007819 */ /* 0x000fcc0000011600 */
[----:B------:R-:W3:Y:S01]  /*11e0*/  SHFL.IDX PT, R0, R0, RZ, 0x1f ;  /* 0x00001fff00007589 */ /* 0x000ee200000e0000 */
[----:B--2---:R-:W-:Y:S01]  /*11f0*/  ULEA UR6, UR7, UR6, 0x18 ;  /* 0x0000000607067291 */ /* 0x004fe2000f8ec03f */
[----:B---3--:R-:W-:-:S13]  /*1200*/  R2UR UR4, R0 ;  /* 0x00000000000472ca */ /* 0x008fda00000e0000 */
[----:B------:R-:W-:-:S04]  /*1210*/  ULEA.HI UR5, UR4, UR4, URZ, 0x1 ;  /* 0x0000000404057291 */ /* 0x000fc8000f8f083f */
[----:B------:R-:W-:-:S04]  /*1220*/  ULOP3.LUT UR5, UR5, 0xffffe, URZ, 0xc0, !UPT ;  /* 0x000ffffe05057892 */ /* 0x000fc8000f8ec03f */
[----:B------:R-:W-:-:S03]  /*1230*/  UIADD3 UR5, UR4, -UR5, URZ ;  /* 0x8000000504057290 */ /* 0x000fc6000fffe03f */
[----:B------:R-:W-:Y:S01]  /*1240*/  ULDC UR4, c[0x0][0x28c] ;  /* 0x0000a30000047ab9 */ /* 0x000fe20000000800 */
[----:B------:R-:W-:Y:S01]  /*1250*/  ULEA UR5, UR5, UR6, 0xc ;  /* 0x0000000605057291 */ /* 0x000fe2000f8e603f */
[----:B------:R-:W-:-:S03]  /*1260*/  ISETP.LT.AND P0, PT, RZ, UR4, PT ;  /* 0x00000004ff007c0c */ /* 0x000fc6000bf01270 */
[----:B------:R-:W-:-:S04]  /*1270*/  UIADD3 UR5, UR5, 0x180, URZ ;  /* 0x0000018005057890 */ /* 0x000fc8000fffe03f */
[----:B------:R-:W-:-:S04]  /*1280*/  USHF.R.U32.HI UR5, URZ, 0x4, UR5 ;  /* 0x000000043f057899 */ /* 0x000fc80008011605 */
[----:B------:R-:W-:Y:S02]  /*1290*/  ULOP3.LUT UR52, UR5, 0x3fff, URZ, 0xc0, !UPT ;  /* 0x00003fff05347892 */ /* 0x000fe4000f8ec03f */
[----:B0-----:R-:W-:Y:S10]  /*12a0*/  @P0 BRA `(.L_x_13) ;  /* 0x0000000000400947 */ /* 0x001ff40003800000 */
[----:B------:R-:W-:Y:S01]  /*12b0*/  MOV R0, 0x0 ;  /* 0x0000000000007802 */ /* 0x000fe20000000f00 */
[----:B------:R-:W-:Y:S01]  /*12c0*/  ULDC.64 UR4, c[0x4][0x68] ;  /* 0x01001a0000047ab9 */ /* 0x000fe20000000a00 */
[----:B------:R-:W-:Y:S01]  /*12d0*/  ULDC.64 UR6, c[0x4][0x8] ;  /* 0x0100020000067ab9 */ /* 0x000fe20000000a00 */
[----:B01----:R-:W-:Y:S01]  /*12e0*/  IMAD.U32 R4, RZ, RZ, UR4 ;  /* 0x00000004ff047e24 */ /* 0x003fe2000f8e00ff */
[----:B------:R0:W1:Y:S01]  /*12f0*/  LDC.64 R14, c[0x4][R0] ;  /* 0x01000000000e7b82 */ /* 0x0000620000000a00 */
[----:B------:R-:W-:Y:S01]  /*1300*/  IMAD.U32 R5, RZ, RZ, UR5 ;  /* 0x00000005ff057e24 */ /* 0x000fe2000f8e00ff */
[----:B------:R-:W-:Y:S01]  /*1310*/  ULDC.64 UR4, c[0x4][0x70] ;  /* 0x01001c0000047ab9 */ /* 0x000fe20000000a00 */
[----:B------:R-:W-:Y:S02]  /*1320*/  IMAD.U32 R10, RZ, RZ, UR6 ;  /* 0x00000006ff0a7e24 */ /* 0x000fe4000f8e00ff */
[----:B------:R-:W-:Y:S02]  /*1330*/  IMAD.U32 R6, RZ, RZ, UR4 ;  /* 0x00000004ff067e24 */ /* 0x000fe4000f8e00ff */
[----:B------:R-:W-:-:S02]  /*1340*/  IMAD.U32 R7, RZ, RZ, UR5 ;  /* 0x00000005ff077e24 */ /* 0x000fc4000f8e00ff */
[----:B------:R-:W-:Y:S02]  /*1350*/  IMAD.U32 R11, RZ, RZ, UR7 ;  /* 0x00000007ff0b7e24 */ /* 0x000fe4000f8e00ff */
[----:B------:R-:W-:Y:S02]  /*1360*/  IMAD.MOV.U32 R8, RZ, RZ, 0x1e1 ;  /* 0x000001e1ff087424 */ /* 0x000fe400078e00ff */
[----:B------:R-:W-:Y:S02]  /*1370*/  IMAD.MOV.U32 R12, RZ, RZ, 0x1 ;  /* 0x00000001ff0c7424 */ /* 0x000fe400078e00ff */
[----:B0-----:R-:W-:-:S07]  /*1380*/  IMAD.MOV.U32 R13, RZ, RZ, RZ ;  /* 0x000000ffff0d7224 */ /* 0x001fce00078e00ff */
[----:B------:R-:W-:-:S07]  /*1390*/  LEPC R20, `(.L_x_13) ;  /* 0x000000001014794e */ /* 0x000fce0000000000 */
[----:B-1---5:R-:W-:Y:S05]  /*13a0*/  CALL.ABS.NOINC R14 ;  /* 0x000000000e007343 */ /* 0x022fea0003c00000 */
.L_x_13:
[----:B------:R-:W-:-:S06]  /*13b0*/  ULOP3.LUT UR4, UR38, 0x1, URZ, 0xfc, !UPT ;  /* 0x0000000126047892 */ /* 0x000fcc000f8efc3f */
[----:B------:R-:W-:-:S05]  /*13c0*/  IMAD.U32 R0, RZ, RZ, UR4 ;  /* 0x00000004ff007e24 */ /* 0x000fca000f8e00ff */
[----:B------:R-:W-:-:S13]  /*13d0*/  ISETP.NE.AND P0, PT, R0, 0x3, PT ;  /* 0x000000030000780c */ /* 0x000fda0003f05270 */
[----:B------:R-:W-:Y:S05]  /*13e0*/  @!P0 BRA `(.L_x_14) ;  /* 0x0000000000048947 */ /* 0x000fea0003800000 */
[----:B------:R-:W-:Y:S01]  /*13f0*/  BPT.TRAP 0x1 ;  /* 0x000000040000795c */ /* 0x000fe20000300000 */
.L_x_14:
[----:B------:R-:W2:Y:S01]  /*1400*/  S2UR UR5, SR_CgaCtaId ;  /* 0x00000000000579c3 */ /* 0x000ea20000008800 */
[----:B------:R-:W-:Y:S01]  /*1410*/  UMOV UR4, 0x400 ;  /* 0x0000040000047882 */ /* 0x000fe20000000000 */
[----:B------:R-:W-:Y:S02]  /*1420*/  IMAD.U32 R0, RZ, RZ, UR36 ;  /* 0x00000024ff007e24 */ /* 0x000fe4000f8e00ff */
[----:B01----:R-:W-:-:S03]  /*1430*/  IMAD.U32 R4, RZ, RZ, UR37 ;  /* 0x00000025ff047e24 */ /* 0x003fc6000f8e00ff */
[----:B------:R-:W-:Y:S01]  /*1440*/  SHF.L.U32 R0, R0, 0x1f, RZ ;  /* 0x0000001f00007819 */ /* 0x000fe200000006ff */
[----:B--2---:R-:W-:-:S06]  /*1450*/  ULEA UR4, UR5, UR4, 0x18 ;  /* 0x0000000405047291 */ /* 0x004fcc000f8ec03f */
[----:B------:R-:W-:-:S04]  /*1460*/  IMAD.U32 R5, RZ, RZ, UR4 ;  /* 0x00000004ff057e24 */ /* 0x000fc8000f8e00ff */
[----:B------:R-:W-:-:S04]  /*1470*/  IMAD R3, R4, 0x8, R5 ;  /* 0x0000000804037824 */ /* 0x000fc800078e0205 */
[----:B------:R0:W1:Y:S01]  /*1480*/  SYNCS.PHASECHK.TRANS64.TRYWAIT P1, [R3+URZ], R0 ;  /* 0x00000000030075a7 */ /* 0x000062000802017f */
[----:B------:R-:W-:Y:S05]  /*1490*/  @!P0 BRA `(.L_x_15) ;  /* 0x0000000000048947 */ /* 0x000fea0003800000 */
[----:B------:R-:W-:Y:S01]  /*14a0*/  BPT.TRAP 0x1 ;  /* 0x000000040000795c */ /* 0x000fe20000300000 */
.L_x_15:
[----:B-1----:R-:W-:Y:S05]  /*14b0*/  @P1 BRA `(.L_x_16) ;  /* 0x0000000000081947 */ /* 0x002fea0003800000 */
[----:B------:R-:W1:Y:S02]  /*14c0*/  SYNCS.PHASECHK.TRANS64.TRYWAIT P1, [R3+URZ], R0 ;  /* 0x00000000030075a7 */ /* 0x000e64000802017f */
[----:B-1----:R-:W-:Y:S05]  /*14d0*/  @!P1 BRA `(.L_x_17) ;  /* 0x000000c000009947 */ /* 0x002fea0003800000 */
.L_x_16:
[----:B------:R-:W-:-:S04]  /*14e0*/  UISETP.LT.AND UP0, UPT, UR48, 0x1, UPT ;  /* 0x000000013000788c */ /* 0x000fc8000bf01270 */
[----:B------:R-:W-:-:S06]  /*14f0*/  USEL UR4, UR48, 0x1, UP0 ;  /* 0x0000000130047887 */ /* 0x000fcc0008000000 */
[----:B01----:R-:W-:Y:S01]  /*1500*/  IMAD.U32 R0, RZ, RZ, UR4 ;  /* 0x00000004ff007e24 */ /* 0x003fe2000f8e00ff */
[----:B------:R-:W-:Y:S05]  /*1510*/  WARPSYNC.ALL ;  /* 0x0000000000007948 */ /* 0x000fea0003800000 */
[----:B------:R-:W-:-:S04]  /*1520*/  IADD3 R0, -R0, UR48, RZ ;  /* 0x0000003000007c10 */ /* 0x000fc8000fffe1ff */
[----:B------:R-:W-:Y:S02]  /*1530*/  ISETP.GE.AND P1, PT, R0, 0x1, PT ;  /* 0x000000010000780c */ /* 0x000fe40003f26270 */
[----:B------:R-:W-:Y:S01]  /*1540*/  R2UR UR4, R5 ;  /* 0x00000000050472ca */ /* 0x000fe200000e0000 */
[----:B------:R-:W-:Y:S01]  /*1550*/  ULOP3.LUT UR8, UR52, 0x10000, URZ, 0xfc, !UPT ;  /* 0x0001000034087892 */ /* 0x000fe2000f8efc3f */
[----:B------:R-:W-:Y:S01]  /*1560*/  WARPGROUP.ARRIVE ;  /* 0x00000000000079c5 */ /* 0x000fe20000000000 */
[----:B------:R-:W-:Y:S01]  /*1570*/  UMOV UR5, 0x80000020 ;  /* 0x8000002000057882 */ /* 0x000fe20000000000 */
[----:B------:R-:W-:Y:S01]  /*1580*/  UMOV UR7, 0x80000020 ;  /* 0x8000002000077882 */ /* 0x000fe20000000000 */
[----:B------:R-:W-:-:S08]  /*1590*/  UIMAD UR10, UR37, 0x600, UR8 ;  /* 0x00000600250a78a4 */ /* 0x000fd0000f8e0208 */
[----:B------:R-:W-:-:S04]  /*15a0*/  UIADD3 UR4, UR4, 0x2a180, URZ ;  /* 0x0002a18004047890 */ /* 0x000fc8000fffe03f */
[----:B------:R-:W-:-:S04]  /*15b0*/  USHF.R.U32.HI UR4, URZ, 0x4, UR4 ;  /* 0x000000043f047899 */ /* 0x000fc80008011604 */
[----:B------:R-:W-:-:S04]  /*15c0*/  ULOP3.LUT UR4, UR4, 0x3fff, URZ, 0xc0, !UPT ;  /* 0x00003fff04047892 */ /* 0x000fc8000f8ec03f */
[----:B------:R-:W-:-:S03]  /*15d0*/  ULOP3.LUT UR9, UR4, 0x10000, URZ, 0xfc, !UPT ;  /* 0x0001000004097892 */ /* 0x000fc6000f8efc3f */
[----:B------:R-:W-:Y:S01]  /*15e0*/  UMOV UR4, UR10 ;  /* 0x0000000a00047c82 */ /* 0x000fe20008000000 */
[----:B------:R-:W-:-:S07]  /*15f0*/  ULEA UR11, UR37, UR9, 0x9 ;  /* 0x00000009250b7291 */ /* 0x000fce000f8e483f */
[----:B------:R-:W-:Y:S02]  /*1600*/  UMOV UR6, UR11 ;  /* 0x0000000b00067c82 */ /* 0x000fe40008000000 */
[----:B------:R-:W-:Y:S01]  /*1610*/  IGMMA.64x128x32.S8.S8 R152, gdesc[UR4], RZ, !UPT, gsb0 ;  /* 0x03600000049879f1 */ /* 0x000fe2000c0410ff */
[----:B------:R-:W-:Y:S01]  /*1620*/  UIADD3 UR4, UR10, 0x200, URZ ;  /* 0x000002000a047890 */ /* 0x000fe2000fffe03f */
[----:B------:R-:W-:Y:S01]  /*1630*/  UMOV UR5, 0x80000020 ;  /* 0x8000002000057882 */ /* 0x000fe20000000000 */
[----:B------:R-:W-:Y:S02]  /*1640*/  WARPGROUP.DEPBAR.LE gsb0, 0x0 ;  /* 0x00008000000079c5 */ /* 0x000fe40000010000 */
[----:B------:R-:W-:-:S06]  /*1650*/  WARPGROUP.ARRIVE ;  /* 0x00000000000079c5 */ /* 0x000fcc0000000000 */
[----:B------:R-:W-:Y:S01]  /*1660*/  IGMMA.64x128x32.S8.S8 R88, gdesc[UR4], RZ, !UPT, gsb0 ;  /* 0x03600000045879f1 */ /* 0x000fe2000c0410ff */
[----:B------:R-:W-:Y:S01]  /*1670*/  UIADD3 UR4, UR10, 0x400, URZ ;  /* 0x000004000a047890 */ /* 0x000fe2000fffe03f */
[----:B------:R-:W-:Y:S01]  /*1680*/  UMOV UR5, 0x80000020 ;  /* 0x8000002000057882 */ /* 0x000fe20000000000 */
[----:B------:R-:W-:Y:S02]  /*1690*/  WARPGROUP.DEPBAR.LE gsb0, 0x0 ;  /* 0x00008000000079c5 */ /* 0x000fe40000010000 */
[----:B------:R-:W-:-:S06]  /*16a0*/  WARPGROUP.ARRIVE ;  /* 0x00000000000079c5 */ /* 0x000fcc0000000000 */
[----:B------:R-:W-:Y:S01]  /*16b0*/  IGMMA.64x128x32.S8.S8 R24, gdesc[UR4], RZ, !UPT, gsb0 ;  /* 0x03600000041879f1 */ /* 0x000fe2000c0410ff */
[----:B------:R-:W-:Y:S02]  /*16c0*/  UIADD3 UR4, UR10, 0x2, URZ ;  /* 0x000000020a047890 */ /* 0x000fe4000fffe03f */
[----:B------:R-:W-:Y:S01]  /*16d0*/  UIADD3 UR6, UR11, 0x2, URZ ;  /* 0x000000020b067890 */ /* 0x000fe2000fffe03f */
[----:B------:R-:W-:Y:S01]  /*16e0*/  UMOV UR5, 0x80000020 ;  /* 0x8000002000057882 */ /* 0x000fe20000000000 */
[----:B------:R-:W-:Y:S01]  /*16f0*/  UMOV UR7, 0x80000020 ;  /* 0x8000002000077882 */ /* 0x000fe20000000000 */
[----:B------:R-:W-:Y:S02]  /*1700*/  WARPGROUP.DEPBAR.LE gsb0, 0x0 ;  /* 0x00008000000079c5 */ /* 0x000fe40000010000 */
[----:B------:R-:W-:-:S06]  /*1710*/  WARPGROUP.ARRIVE ;  /* 0x00000000000079c5 */ /* 0x000fcc0000000000 */
[----:B------:R-:W-:Y:S01]  /*1720*/  IGMMA.64x128x32.S8.S8 R152, gdesc[UR4], R152, gsb0 ;  /* 0x03600000049879f1 */ /* 0x000fe20008041098 */
[----:B------:R-:W-:Y:S01]  /*1730*/  UIADD3 UR4, UR10, 0x202, URZ ;  /* 0x000002020a047890 */ /* 0x000fe2000fffe03f */
        /* <DEDUP_REMOVED lines=8> */
[----:B------:R-:W-:Y:S03]  /*17c0*/  IGMMA.64x128x32.S8.S8 R24, gdesc[UR4], R24, gsb0 ;  /* 0x03600000041879f1 */ /* 0x000fe60008041018 */
[----:B------:R-:W-:Y:S02]  /*17d0*/  WARPGROUP.DEPBAR.LE gsb0, 0x0 ;  /* 0x00008000000079c5 */ /* 0x000fe40000010000 */
[----:B------:R-:W-:Y:S05]  /*17e0*/  @!P1 BRA `(.L_x_18) ;  /* 0x0000000400409947 */ /* 0x000fea0003800000 */
[----:B------:R-:W-:Y:S02]  /*17f0*/  UIADD3 UR4, UR37, 0x1, URZ ;  /* 0x0000000125047890 */ /* 0x000fe4000fffe03f */
[----:B------:R-:W-:Y:S02]  /*1800*/  UMOV UR11, UR37 ;  /* 0x00000025000b7c82 */ /* 0x000fe40008000000 */
[----:B------:R-:W-:-:S04]  /*1810*/  UISETP.NE.AND UP0, UPT, UR4, 0x7, UPT ;  /* 0x000000070400788c */ /* 0x000fc8000bf05270 */
[----:B------:R-:W-:Y:S02]  /*1820*/  USEL UR5, URZ, 0x1, UP0 ;  /* 0x000000013f057887 */ /* 0x000fe40008000000 */
[----:B------:R-:W-:Y:S02]  /*1830*/  USEL UR10, UR4, URZ, UP0 ;  /* 0x0000003f040a7287 */ /* 0x000fe40008000000 */
[----:B------:R-:W-:-:S06]  /*1840*/  ULOP3.LUT UR5, UR36, UR5, URZ, 0x3c, !UPT ;  /* 0x0000000524057292 */ /* 0x000fcc000f8e3c3f */
[----:B------:R-:W-:-:S07]  /*1850*/  IMAD.U32 R6, RZ, RZ, UR5 ;  /* 0x00000005ff067e24 */ /* 0x000fce000f8e00ff */
.L_x_25:
[----:B0-----:R-:W-:Y:S05]  /*1860*/  @!P0 BRA `(.L_x_19) ;  /* 0x0000000000048947 */ /* 0x001fea0003800000 */
[----:B------:R-:W-:Y:S01]  /*1870*/  BPT.TRAP 0x1 ;  /* 0x000000040000795c */ /* 0x000fe20000300000 */
.L_x_19:
[----:B------:R-:W0:Y:S01]  /*1880*/  S2UR UR5, SR_CgaCtaId ;  /* 0x00000000000579c3 */ /* 0x000e220000008800 */
[----:B------:R-:W-:Y:S01]  /*1890*/  UMOV UR4, 0x400 ;  /* 0x0000040000047882 */ /* 0x000fe20000000000 */
[----:B------:R-:W-:Y:S01]  /*18a0*/  IMAD.U32 R4, RZ, RZ, UR10 ;  /* 0x0000000aff047e24 */ /* 0x000fe2000f8e00ff */
[----:B------:R-:W-:Y:S01]  /*18b0*/  SHF.L.U32 R3, R6, 0x1f, RZ ;  /* 0x0000001f06037819 */ /* 0x000fe200000006ff */
[----:B0-----:R-:W-:-:S06]  /*18c0*/  ULEA UR4, UR5, UR4, 0x18 ;  /* 0x0000000405047291 */ /* 0x001fcc000f8ec03f */
[----:B------:R-:W-:-:S04]  /*18d0*/  IMAD.U32 R5, RZ, RZ, UR4 ;  /* 0x00000004ff057e24 */ /* 0x000fc8000f8e00ff */
[----:B------:R-:W-:-:S04]  /*18e0*/  IMAD R4, R4, 0x8, R5 ;  /* 0x0000000804047824 */ /* 0x000fc800078e0205 */
[----:B------:R0:W1:Y:S01]  /*18f0*/  SYNCS.PHASECHK.TRANS64.TRYWAIT P1, [R4+URZ], R3 ;  /* 0x00000003040075a7 */ /* 0x000062000802017f */
[----:B------:R-:W-:Y:S05]  /*1900*/  @!P0 BRA `(.L_x_20) ;  /* 0x0000000000048947 */ /* 0x000fea0003800000 */
[----:B------:R-:W-:Y:S01]  /*1910*/  BPT.TRAP 0x1 ;  /* 0x000000040000795c */ /* 0x000fe20000300000 */
.L_x_20:
[----:B-1----:R-:W-:Y:S05]  /*1920*/  @P1 BRA `(.L_x_21) ;  /* 0x0000000000081947 */ /* 0x002fea0003800000 */
[----:B------:R-:W1:Y:S02]  /*1930*/  SYNCS.PHASECHK.TRANS64.TRYWAIT P1, [R4+URZ], R3 ;  /* 0x00000003040075a7 */ /* 0x000e64000802017f */
[----:B-1----:R-:W-:Y:S05]  /*1940*/  @!P1 BRA `(.L_x_22) ;  /* 0x000000b800f89947 */ /* 0x002fea0003800000 */
.L_x_21:
[----:B------:R-:W-:Y:S01]  /*1950*/  UIMAD UR12, UR10, 0x600, UR8 ;  /* 0x000006000a0c78a4 */ /* 0x000fe2000f8e0208 */
[----:B------:R-:W-:Y:S01]  /*1960*/  WARPGROUP.ARRIVE ;  /* 0x00000000000079c5 */ /* 0x000fe20000000000 */
[----:B------:R-:W-:Y:S01]  /*1970*/  ULEA UR13, UR10, UR9, 0x9 ;  /* 0x000000090a0d7291 */ /* 0x000fe2000f8e483f */
[----:B------:R-:W-:Y:S01]  /*1980*/  UMOV UR5, 0x80000020 ;  /* 0x8000002000057882 */ /* 0x000fe20000000000 */
[----:B------:R-:W-:-:S03]  /*1990*/  UMOV UR7, 0x80000020 ;  /* 0x8000002000077882 */ /* 0x000fc60000000000 */
[----:B------:R-:W-:Y:S02]  /*19a0*/  UMOV UR4, UR12 ;  /* 0x0000000c00047c82 */ /* 0x000fe40008000000 */
[----:B------:R-:W-:Y:S02]  /*19b0*/  UMOV UR6, UR13 ;  /* 0x0000000d00067c82 */ /* 0x000fe40008000000 */
        /* <DEDUP_REMOVED lines=30> */
[----:B------:R-:W-:Y:S01]  /*1ba0*/  BPT.TRAP 0x1 ;  /* 0x000000040000795c */ /* 0x000fe20000300000 */
.L_x_23:
[----:B------:R-:W-:Y:S01]  /*1bb0*/  UISETP.GT.U32.AND UP0, UPT, UR38, 0x1, UPT ;  /* 0x000000012600788c */ /* 0x000fe2000bf04070 */
[----:B01----:R-:W-:-:S04]  /*1bc0*/  IMAD.U32 R4, RZ, RZ, UR11 ;  /* 0x0000000bff047e24 */ /* 0x003fc8000f8e00ff */
[----:B------:R-:W-:Y:S01]  /*1bd0*/  IMAD R3, R4, 0x8, R5 ;  /* 0x0000000804037824 */ /* 0x000fe200078e0205 */
[----:B------:R-:W-:-:S03]  /*1be0*/  PLOP3.LUT P1, PT, PT, PT, UP0, 0x80, 0x0 ;  /* 0x000000000000781c */ /* 0x000fc60003f2f008 */
[----:B------:R-:W-:-:S05]  /*1bf0*/  VIADD R3, R3, 0x38 ;  /* 0x0000003803037836 */ /* 0x000fca0000000000 */
[----:B------:R-:W-:-:S04]  /*1c00*/  PRMT R3, RZ, 0x654, R3 ;  /* 0x00000654ff037816 */ /* 0x000fc80000000003 */
[----:B------:R0:W-:Y:S01]  /*1c10*/  SYNCS.ARRIVE.TRANS64.RED.A1T0 RZ, [R3+URZ], RZ ;  /* 0x000000ff03ff79a7 */ /* 0x0001e2000810043f */
[----:B------:R-:W-:Y:S05]  /*1c20*/  @P1 BRA `(.L_x_24) ;  /* 0x0000000000041947 */ /* 0x000fea0003800000 */
[----:B------:R-:W-:Y:S01]  /*1c30*/  BPT.TRAP 0x1 ;  /* 0x000000040000795c */ /* 0x000fe20000300000 */
.L_x_24:
[----:B------:R-:W-:Y:S01]  /*1c40*/  UIADD3 UR10, UR10, 0x1, URZ ;  /* 0x000000010a0a7890 */ /* 0x000fe2000fffe03f */
[C---:B------:R-:W-:Y:S01]  /*1c50*/  ISETP.GT.AND P1, PT, R0.reuse, 0x1, PT ;  /* 0x000000010000780c */ /* 0x040fe20003f24270 */
[----:B------:R-:W-:Y:S01]  /*1c60*/  UIADD3 UR11, UR11, 0x1, URZ ;  /* 0x000000010b0b7890 */ /* 0x000fe2000fffe03f */
[----:B------:R-:W-:Y:S01]  /*1c70*/  VIADD R0, R0, 0xffffffff ;  /* 0xffffffff00007836 */ /* 0x000fe20000000000 */
[----:B------:R-:W-:Y:S02]  /*1c80*/  UISETP.NE.AND UP0, UPT, UR10, 0x7, UPT ;  /* 0x000000070a00788c */ /* 0x000fe4000bf05270 */
[----:B------:R-:W-:Y:S02]  /*1c90*/  UISETP.NE.AND UP1, UPT, UR11, 0x7, UPT ;  /* 0x000000070b00788c */ /* 0x000fe4000bf25270 */
[----:B------:R-:W-:Y:S02]  /*1ca0*/  USEL UR4, URZ, 0x1, UP0 ;  /* 0x000000013f047887 */ /* 0x000fe40008000000 */
[----:B------:R-:W-:-:S02]  /*1cb0*/  USEL UR10, UR10, URZ, UP0 ;  /* 0x0000003f0a0a7287 */ /* 0x000fc40008000000 */
[----:B------:R-:W-:Y:S02]  /*1cc0*/  USEL UR11, UR11, URZ, UP1 ;  /* 0x0000003f0b0b7287 */ /* 0x000fe40008800000 */
[----:B------:R-:W-:Y:S01]  /*1cd0*/  LOP3.LUT R6, R6, UR4, RZ, 0x3c, !PT ;  /* 0x0000000406067c12 */ /* 0x000fe2000f8e3cff */
[----:B------:R-:W-:Y:S09]  /*1ce0*/  @P1 BRA `(.L_x_25) ;  /* 0xfffffff800dc1947 */ /* 0x000ff2000383ffff */
.L_x_18:
[----:B------:R-:W1:Y:S02]  /*1cf0*/  LDC R0, c[0x0][0x28c] ;  /* 0x0000a300ff007b82 */ /* 0x000e640000000800 */
[----:B-1----:R-:W-:-:S13]  /*1d00*/  ISETP.GE.AND P1, PT, R0, 0x1, PT ;  /* 0x000000010000780c */ /* 0x002fda0003f26270 */
[----:B------:R-:W-:Y:S05]  /*1d10*/  @!P1 BRA `(.L_x_26) ;  /* 0x00000000004c9947 */ /* 0x000fea0003800000 */
[----:B------:R-:W-:Y:S05]  /*1d20*/  @!P0 BRA `(.L_x_27) ;  /* 0x0000000000048947 */ /* 0x000fea0003800000 */
[----:B------:R-:W-:Y:S01]  /*1d30*/  BPT.TRAP 0x1 ;  /* 0x000000040000795c */ /* 0x000fe20000300000 */
.L_x_27:
[----:B------:R-:W-:-:S04]  /*1d40*/  UISETP.LT.AND UP0, UPT, UR48, 0x1, UPT ;  /* 0x000000013000788c */ /* 0x000fc8000bf01270 */
[----:B------:R-:W-:Y:S02]  /*1d50*/  USEL UR6, UR48, 0x1, UP0 ;  /* 0x0000000130067887 */ /* 0x000fe40008000000 */
[----:B------:R-:W-:Y:S02]  /*1d60*/  UISETP.GT.U32.AND UP0, UPT, UR38, 0x1, UPT ;  /* 0x000000012600788c */ /* 0x000fe4000bf04070 */
[----:B------:R-:W-:-:S04]  /*1d70*/  UIADD3 UR6, UR37, UR48, -UR6 ;  /* 0x0000003025067290 */ /* 0x000fc8000fffe806 */
[----:B------:R-:W-:Y:S01]  /*1d80*/  UIMAD.WIDE.U32 UR4, UR6, 0x24924925, URZ ;  /* 0x24924925060478a5 */ /* 0x000fe2000f8e003f */
[----:B------:R-:W-:-:S03]  /*1d90*/  PLOP3.LUT P0, PT, PT, PT, UP0, 0x80, 0x0 ;  /* 0x000000000000781c */ /* 0x000fc60003f0f008 */
[----:B------:R-:W-:-:S04]  /*1da0*/  UIADD3 UR4, UR6, -UR5, URZ ;  /* 0x8000000506047290 */ /* 0x000fc8000fffe03f */
[----:B------:R-:W-:-:S04]  /*1db0*/  ULEA.HI UR4, UR4, UR5, URZ, 0x1f ;  /* 0x0000000504047291 */ /* 0x000fc8000f8ff83f */
[----:B------:R-:W-:-:S04]  /*1dc0*/  USHF.R.U32.HI UR4, URZ, 0x2, UR4 ;  /* 0x000000023f047899 */ /* 0x000fc80008011604 */
[----:B------:R-:W-:-:S06]  /*1dd0*/  UIMAD UR4, UR4, -0x7, UR6 ;  /* 0xfffffff9040478a4 */ /* 0x000fcc000f8e0206 */
[----:B------:R-:W-:-:S04]  /*1de0*/  IMAD.U32 R0, RZ, RZ, UR4 ;  /* 0x00000004ff007e24 */ /* 0x000fc8000f8e00ff */
[----:B------:R-:W-:-:S04]  /*1df0*/  IMAD R0, R0, 0x8, R5 ;  /* 0x0000000800007824 */ /* 0x000fc800078e0205 */
[----:B------:R-:W-:-:S05]  /*1e00*/  VIADD R0, R0, 0x38 ;  /* 0x0000003800007836 */ /* 0x000fca0000000000 */
[----:B------:R-:W-:-:S04]  /*1e10*/  PRMT R0, RZ, 0x654, R0 ;  /* 0x00000654ff007816 */ /* 0x000fc80000000000 */
[----:B------:R1:W-:Y:S01]  /*1e20*/  SYNCS.ARRIVE.TRANS64.RED.A1T0 RZ, [R0+URZ], RZ ;  /* 0x000000ff00ff79a7 */ /* 0x0003e2000810043f */
[----:B------:R-:W-:Y:S05]  /*1e30*/  @P0 BRA `(.L_x_26) ;  /* 0x0000000000040947 */ /* 0x000fea0003800000 */
[----:B------:R-:W-:Y:S01]  /*1e40*/  BPT.TRAP 0x1 ;  /* 0x000000040000795c */ /* 0x000fe20000300000 */
.L_x_26:
[C---:B-1----:R-:W-:Y:S01]  /*1e50*/  LOP3.LUT R0, R2.reuse, 0x3, RZ, 0xc0, !PT ;  /* 0x0000000302007812 */ /* 0x042fe200078ec0ff */
[----:B------:R-:W-:Y:S01]  /*1e60*/  IMAD.MOV.U32 R7, RZ, RZ, -0x2 ;  /* 0xfffffffeff077424 */ /* 0x000fe200078e00ff */
[----:B------:R-:W-:Y:S01]  /*1e70*/  ULDC UR7, c[0x0][0x288] ;  /* 0x0000a20000077ab9 */ /* 0x000fe20000000800 */
[----:B------:R-:W-:Y:S01]  /*1e80*/  USHF.L.U32 UR40, UR40, 0x7, URZ ;  /* 0x0000000728287899 */ /* 0x000fe2000800063f */
[----:B------:R-:W-:Y:S01]  /*1e90*/  LOP3.LUT R4, R2, 0x60, RZ, 0xc0, !PT ;  /* 0x0000006002047812 */ /* 0x000fe200078ec0ff */
[----:B------:R-:W-:Y:S01]  /*1ea0*/  IMAD R7, R0, R7, UR7 ;  /* 0x0000000700077e24 */ /* 0x000fe2000f8e0207 */
[--C-:B------:R-:W-:Y:S01]  /*1eb0*/  SHF.R.U32.HI R0, RZ, 0x7, R2.reuse ;  /* 0x00000007ff007819 */ /* 0x100fe20000011602 */
[----:B------:R-:W-:Y:S01]  /*1ec0*/  UIMAD.WIDE UR8, UR49, 0x180, URZ ;  /* 0x00000180310878a5 */ /* 0x000fe2000f8e023f */
[----:B0-----:R-:W-:Y:S01]  /*1ed0*/  SHF.R.U32.HI R3, RZ, 0x2, R2 ;  /* 0x00000002ff037819 */ /* 0x001fe20000011602 */
[----:B------:R-:W-:Y:S01]  /*1ee0*/  UIMAD UR49, UR49, 0x180, URZ ;  /* 0x00000180313178a4 */ /* 0x000fe2000f8e023f */
[----:B------:R-:W-:Y:S01]  /*1ef0*/  LOP3.LUT R0, R0, 0x1, RZ, 0xc0, !PT ;  /* 0x0000000100007812 */ /* 0x000fe200078ec0ff */
[----:B------:R-:W-:Y:S01]  /*1f00*/  IMAD.SHL.U32 R10, R2, 0x2, RZ ;  /* 0x00000002020a7824 */ /* 0x000fe200078e00ff */
[----:B------:R-:W-:-:S02]  /*1f10*/  UISETP.GE.AND UP0, UPT, UR40, UR7, UPT ;  /* 0x000000072800728c */ /* 0x000fc4000bf06270 */
[----:B------:R-:W-:Y:S01]  /*1f20*/  IMAD.U32 R11, RZ, RZ, UR40 ;  /* 0x00000028ff0b7e24 */ /* 0x000fe2000f8e00ff */
[----:B------:R-:W-:Y:S01]  /*1f30*/  UIADD3 UR37, UR48, UR37, URZ ;  /* 0x0000002530257290 */ /* 0x000fe2000fffe03f */
[----:B------:R-:W-:Y:S01]  /*1f40*/  SHF.R.U32.HI R6, RZ, 0x1, R4 ;  /* 0x00000001ff067819 */ /* 0x000fe20000011604 */
[----:B------:R-:W-:Y:S01]  /*1f50*/  ULDC UR13, c[0x0][0x284] ;  /* 0x0000a100000d7ab9 */ /* 0x000fe20000000800 */
[----:B------:R-:W-:Y:S01]  /*1f60*/  IMAD.SHL.U32 R4, R0, 0x40, RZ ;  /* 0x0000004000047824 */ /* 0x000fe200078e00ff */
[----:B------:R-:W-:Y:S01]  /*1f70*/  USHF.R.S32.HI UR16, URZ, 0x1f, UR41 ;  /* 0x0000001f3f107899 */ /* 0x000fe20008011429 */
[----:B------:R-:W-:Y:S01]  /*1f80*/  LOP3.LUT R3, R3, 0x7, RZ, 0xc0, !PT ;  /* 0x0000000703037812 */ /* 0x000fe200078ec0ff */
[----:B------:R-:W-:Y:S01]  /*1f90*/  UISETP.GE.OR UP0, UPT, UR49, UR13, UP0 ;  /* 0x0000000d3100728c */ /* 0x000fe20008706670 */
[----:B------:R-:W-:Y:S01]  /*1fa0*/  LOP3.LUT R10, R11, 0x6, R10, 0xf8, !PT ;  /* 0x000000060b0a7812 */ /* 0x000fe200078ef80a */
[----:B------:R-:W-:Y:S01]  /*1fb0*/  ULDC.64 UR14, c[0x0][0x5d0] ;  /* 0x00017400000e7ab9 */ /* 0x000fe20000000a00 */
[----:B------:R-:W-:Y:S01]  /*1fc0*/  UISETP.GT.U32.AND UP1, UPT, UR37, 0x6, UPT ;  /* 0x000000062500788c */ /* 0x000fe2000bf24070 */
[--C-:B------:R-:W-:Y:S01]  /*1fd0*/  LOP3.LUT R23, R4, 0x40, R3.reuse, 0xe2, !PT ;  /* 0x0000004004177812 */ /* 0x100fe200078ee203 */
[----:B------:R-:W-:Y:S01]  /*1fe0*/  UIMAD.WIDE.U32 UR4, UR37, 0x24924925, URZ ;  /* 0x24924925250478a5 */ /* 0x000fe2000f8e003f */
[----:B------:R-:W-:Y:S01]  /*1ff0*/  IADD3 R3, RZ, -R6, -R3 ;  /* 0x80000006ff037210 */ /* 0x000fe20007ffe803 */
[----:B------:R-:W-:Y:S01]  /*2000*/  UIMAD UR6, UR16, UR14, URZ ;  /* 0x0000000e100672a4 */ /* 0x000fe2000f8e023f */
[----:B------:R-:W-:Y:S01]  /*2010*/  SHF.R.S32.HI R11, RZ, 0x1f, R10 ;  /* 0x0000001fff0b7819 */ /* 0x000fe2000001140a */
[----:B------:R-:W-:Y:S01]  /*2020*/  UISETP.LT.U32.AND UP1, UPT, UR48, 0x7, UP1 ;  /* 0x000000073000788c */ /* 0x000fe20008f21070 */
[----:B------:R-:W-:Y:S01]  /*2030*/  IMAD.U32 R5, RZ, RZ, UR14 ;  /* 0x0000000eff057e24 */ /* 0x000fe2000f8e00ff */
[----:B------:R-:W-:Y:S01]  /*2040*/  UIADD3 UR4, UR37, -UR5, URZ ;  /* 0x8000000525047290 */ /* 0x000fe2000fffe03f */
[----:B------:R-:W-:Y:S01]  /*2050*/  PLOP3.LUT P0, PT, PT, PT, UP0, 0x80, 0x0 ;  /* 0x000000000000781c */ /* 0x000fe20003f0f008 */
[----:B------:R-:W-:Y:S01]  /*2060*/  UISETP.GE.U32.AND UP2, UPT, UR48, 0x7, UPT ;  /* 0x000000073000788c */ /* 0x000fe2000bf46070 */
[----:B------:R-:W-:Y:S01]  /*2070*/  IMAD R3, R0, -0x40, R3 ;  /* 0xffffffc000037824 */ /* 0x000fe200078e0203 */
[----:B------:R-:W-:-:S02]  /*2080*/  UIMAD UR6, UR41, UR15, UR6 ;  /* 0x0000000f290672a4 */ /* 0x000fc4000f8e0206 */
[----:B------:R-:W-:Y:S01]  /*2090*/  IMAD.WIDE.U32 R4, R5, UR41, R10 ;  /* 0x0000002905047c25 */ /* 0x000fe2000f8e000a */
[----:B------:R-:W-:Y:S01]  /*20a0*/  ULDC.64 UR10, c[0x0][0x5c8] ;  /* 0x00017200000a7ab9 */ /* 0x000fe20000000a00 */
[----:B------:R-:W-:Y:S01]  /*20b0*/  USEL UR7, URZ, 0x1, !UP1 ;  /* 0x000000013f077887 */ /* 0x000fe2000c800000 */
[----:B------:R-:W-:Y:S01]  /*20c0*/  LOP3.LUT R23, R23, UR8, R6, 0xfe, !PT ;  /* 0x0000000817177c12 */ /* 0x000fe2000f8efe06 */
[----:B------:R-:W-:Y:S01]  /*20d0*/  ULEA.HI UR4, UR4, UR5, URZ, 0x1f ;  /* 0x0000000504047291 */ /* 0x000fe2000f8ff83f */
[----:B------:R-:W-:Y:S01]  /*20e0*/  IMAD.U32 R0, RZ, RZ, UR13 ;  /* 0x0000000dff007e24 */ /* 0x000fe2000f8e00ff */
[----:B------:R-:W-:Y:S01]  /*20f0*/  UIMAD UR12, UR9, UR10, URZ ;  /* 0x0000000a090c72a4 */ /* 0x000fe2000f8e023f */
[----:B------:R-:W-:Y:S01]  /*2100*/  IMAD.U32 R6, RZ, RZ, UR11 ;  /* 0x0000000bff067e24 */ /* 0x000fe2000f8e00ff */
[----:B------:R-:W-:Y:S01]  /*2110*/  ULOP3.LUT UR36, UR36, UR7, URZ, 0x3c, !UPT ;  /* 0x0000000724247292 */ /* 0x000fe2000f8e3c3f */
[----:B------:R-:W-:Y:S01]  /*2120*/  VIADD R5, R5, UR6 ;  /* 0x0000000605057c36 */ /* 0x000fe20008000000 */
[----:B------:R-:W-:Y:S01]  /*2130*/  USHF.R.U32.HI UR4, URZ, 0x2, UR4 ;  /* 0x000000023f047899 */ /* 0x000fe20008011604 */
[----:B------:R-:W-:Y:S01]  /*2140*/  IADD3 R3, R0, -UR49, R3 ;  /* 0x8000003100037c10 */ /* 0x000fe2000fffe003 */
[----:B------:R-:W-:Y:S01]  /*2150*/  VIADD R0, R7, -UR40 ;  /* 0x8000002807007c36 */ /* 0x000fe20008000000 */
[----:B------:R-:W-:Y:S01]  /*2160*/  UMOV UR49, 0xffffffff ;  /* 0xffffffff00317882 */ /* 0x000fe20000000000 */
[----:B------:R-:W-:Y:S01]  /*2170*/  @UP2 ULOP3.LUT UR36, UR36, 0x1, UR4, 0x78, !UPT ;  /* 0x0000000124242892 */ /* 0x000fe2000f8e7804 */
[----:B------:R-:W-:Y:S01]  /*2180*/  IMAD.WIDE.U32 R4, R23, UR10, R4 ;  /* 0x0000000a17047c25 */ /* 0x000fe2000f8e0004 */
[----:B------:R-:W-:-:S03]  /*2190*/  UIMAD UR37, UR4, -0x7, UR37 ;  /* 0xfffffff9042578a4 */ /* 0x000fc6000f8e0225 */
[----:B------:R-:W-:Y:S01]  /*21a0*/  IMAD R7, R23, R6, UR12 ;  /* 0x0000000c17077e24 */ /* 0x000fe2000f8e0206 */
[----:B------:R-:W-:Y:S08]  /*21b0*/  @P0 BRA `(.L_x_28) ;  /* 0x0000009000b80947 */ /* 0x000ff00003800000 */
[----:B-----5:R-:W-:Y:S01]  /*21c0*/  ISETP.NE.AND P0, PT, R18, RZ, PT ;  /* 0x000000ff1200720c */ /* 0x020fe20003f05270 */
[----:B------:R-:W-:Y:S01]  /*21d0*/  BSSY B0, `(.L_x_28) ;  /* 0x000092c000007945 */ /* 0x000fe20003800000 */
[----:B------:R-:W-:-:S11]  /*21e0*/  IMAD.IADD R20, R5, 0x1, R7 ;  /* 0x0000000105147824 */ /* 0x000fd600078e0207 */
[----:B------:R-:W-:Y:S05]  /*21f0*/  @!P0 BRA `(.L_x_29) ;  /* 0x0000005c00788947 */ /* 0x000fea0003800000 */
[----:B------:R-:W0:Y:S01]  /*2200*/  LDC.64 R14, c[0x0][0x5b0] ;  /* 0x00016c00ff0e7b82 */ /* 0x000e220000000a00 */
[----:B------:R-:W-:Y:S01]  /*2210*/  ULDC.64 UR6, c[0x0][0x5b8] ;  /* 0x00016e0000067ab9 */ /* 0x000fe20000000a00 */
[----:B------:R-:W-:Y:S01]  /*2220*/  ISETP.GE.AND P0, PT, R3, 0x1, PT ;  /* 0x000000010300780c */ /* 0x000fe20003f06270 */
[----:B------:R-:W-:Y:S02]  /*2230*/  UIMAD UR4, UR16, UR6, URZ ;  /* 0x00000006100472a4 */ /* 0x000fe4000f8e023f */
[----:B------:R-:W-:Y:S01]  /*2240*/  IMAD.U32 R7, RZ, RZ, UR6 ;  /* 0x00000006ff077e24 */ /* 0x000fe2000f8e00ff */
[----:B------:R-:W-:Y:S01]  /*2250*/  BSSY B1, `(.L_x_30) ;  /* 0x000000e000017945 */ /* 0x000fe20003800000 */
[----:B------:R-:W-:Y:S01]  /*2260*/  ISETP.LT.OR P2, PT, R0, 0x1, !P0 ;  /* 0x000000010000780c */ /* 0x000fe20004741670 */
[----:B------:R-:W-:Y:S01]  /*2270*/  UIMAD UR4, UR41, UR7, UR4 ;  /* 0x00000007290472a4 */ /* 0x000fe2000f8e0204 */
[----:B------:R-:W1:Y:S01]  /*2280*/  LDC.64 R12, c[0x0][0x5a8] ;  /* 0x00016a00ff0c7b82 */ /* 0x000e620000000a00 */
[----:B------:R-:W-:-:S04]  /*2290*/  IMAD.WIDE.U32 R10, R7, UR41, R10 ;  /* 0x00000029070a7c25 */ /* 0x000fc8000f8e000a */
[----:B------:R-:W-:Y:S02]  /*22a0*/  VIADD R9, R11, UR4 ;  /* 0x000000040b097c36 */ /* 0x000fe40008000000 */
[----:B------:R-:W-:Y:S02]  /*22b0*/  IMAD.MOV.U32 R8, RZ, RZ, R10 ;  /* 0x000000ffff087224 */ /* 0x000fe400078e000a */
[----:B0-----:R-:W-:Y:S02]  /*22c0*/  IMAD R216, R14, UR9, RZ ;  /* 0x000000090ed87c24 */ /* 0x001fe4000f8e02ff */
[----:B------:R-:W-:-:S04]  /*22d0*/  IMAD.WIDE.U32 R6, R23, R14, R8 ;  /* 0x0000000e17067225 */ /* 0x000fc800078e0008 */
[----:B------:R-:W-:Y:S01]  /*22e0*/  IMAD R216, R23, R15, R216 ;  /* 0x0000000f17d87224 */ /* 0x000fe200078e02d8 */
[----:B-1----:R-:W-:-:S04]  /*22f0*/  IADD3 R6, P1, R6, R12, RZ ;  /* 0x0000000c06067210 */ /* 0x002fc80007f3e0ff */
[----:B------:R-:W-:Y:S01]  /*2300*/  IADD3.X R7, R13, R7, R216, P1, !PT ;  /* 0x000000070d077210 */ /* 0x000fe20000ffe4d8 */
[----:B------:R-:W-:Y:S08]  /*2310*/  @P2 BRA `(.L_x_31) ;  /* 0x0000000000042947 */ /* 0x000ff00003800000 */
[----:B------:R0:W5:Y:S02]  /*2320*/  LDG.E.U8 R22, desc[UR50][R6.64] ;  /* 0x0000003206167981 */ /* 0x000164000c1e1100 */
.L_x_31:
[----:B------:R-:W-:Y:S05]  /*2330*/  BSYNC B1 ;  /* 0x0000000000017941 */ /* 0x000fea0003800000 */
.L_x_30:
[----:B-----5:R-:W-:Y:S01]  /*2340*/  LOP3.LUT R5, R22, 0xffff, RZ, 0xc0, !PT ;  /* 0x0000ffff16057812 */ /* 0x020fe200078ec0ff */
[----:B------:R-:W-:Y:S01]  /*2350*/  ULDC.64 UR4, c[0x0][0x5c0] ;  /* 0x0001700000047ab9 */ /* 0x000fe20000000a00 */
[----:B------:R-:W-:Y:S01]  /*2360*/  ISETP.LT.OR P3, PT, R0, 0x2, !P0 ;  /* 0x000000020000780c */ /* 0x000fe20004761670 */
[----:B------:R-:W-:Y:S01]  /*2370*/  BSSY B1, `(.L_x_32) ;  /* 0x000000b000017945 */ /* 0x000fe20003800000 */
[----:B------:R-:W-:Y:S02]  /*2380*/  PRMT R5, R5, 0x8880, RZ ;  /* 0x0000888005057816 */ /* 0x000fe400000000ff */
[----:B------:R-:W-:-:S03]  /*2390*/  IADD3 R4, P1, R4, UR4, RZ ;  /* 0x0000000404047c10 */ /* 0x000fc6000ff3e0ff */
[----:B------:R-:W-:Y:S01]  /*23a0*/  IMAD R218, R5, R18, RZ ;  /* 0x0000001205da7224 */ /* 0x000fe200078e02ff */
[----:B------:R-:W-:-:S03]  /*23b0*/  IADD3.X R5, R20, UR5, RZ, P1, !PT ;  /* 0x0000000514057c10 */ /* 0x000fc60008ffe4ff */
[----:B------:R-:W-:-:S05]  /*23c0*/  @!P2 IMAD R21, R152, R19, R218 ;  /* 0x000000139815a224 */ /* 0x000fca00078e02da */
[----:B------:R1:W-:Y:S01]  /*23d0*/  @!P2 STG.E.U8 desc[UR50][R4.64], R21 ;  /* 0x000000150400a986 */ /* 0x0003e2000c101132 */
[----:B------:R-:W-:Y:S05]  /*23e0*/  @P3 BRA `(.L_x_33) ;  /* 0x00000000000c3947 */ /* 0x000fea0003800000 */
[----:B------:R-:W1:Y:S02]  /*23f0*/  LDG.E.U8 R22, desc[UR50][R6.64+0x1] ;  /* 0x0000013206167981 */ /* 0x000e64000c1e1100 */
[----:B-1----:R-:W-:-:S05]  /*2400*/  PRMT R21, R22, 0x8880, RZ ;  /* 0x0000888016157816 */ /* 0x002fca00000000ff */
[----:B------:R-:W-:-:S07]  /*2410*/  IMAD R218, R21, R18, RZ ;  /* 0x0000001215da7224 */ /* 0x000fce00078e02ff */
.L_x_33:
[----:B------:R-:W-:Y:S05]  /*2420*/  BSYNC B1 ;  /* 0x0000000000017941 */ /* 0x000fea0003800000 */
.L_x_32:
[----:B------:R-:W-:Y:S01]  /*2430*/  ISETP.GE.AND P1, PT, R3, 0x9, PT ;  /* 0x000000090300780c */ /* 0x000fe20003f26270 */
[C---:B------:R-:W-:Y:S01]  /*2440*/  IMAD.SHL.U32 R20, R14.reuse, 0x8, RZ ;  /* 0x000000080e147824 */ /* 0x040fe200078e00ff */
[----:B-1----:R-:W-:Y:S01]  /*2450*/  SHF.L.U64.HI R21, R14, 0x3, R15 ;  /* 0x000000030e157819 */ /* 0x002fe2000001020f */
[----:B------:R-:W-:Y:S01]  /*2460*/  @!P3 IMAD R219, R153, R19, R218 ;  /* 0x0000001399dbb224 */ /* 0x000fe200078e02da */
[----:B------:R-:W-:Y:S01]  /*2470*/  ISETP.LT.OR P5, PT, R0, 0x1, !P1 ;  /* 0x000000010000780c */ /* 0x000fe20004fa1670 */
[----:B------:R-:W-:Y:S01]  /*2480*/  BSSY B1, `(.L_x_34) ;  /* 0x000000b000017945 */ /* 0x000fe20003800000 */
[----:B------:R-:W-:Y:S02]  /*2490*/  IMAD.WIDE.U32 R152, R23, R14, R20 ;  /* 0x0000000e17987225 */ /* 0x000fe400078e0014 */
[----:B------:R1:W-:Y:S02]  /*24a0*/  @!P3 STG.E.U8 desc[UR50][R4.64+0x1], R219 ;  /* 0x000001db0400b986 */ /* 0x0003e4000c101132 */
[----:B------:R-:W-:Y:S01]  /*24b0*/  IMAD.IADD R153, R216, 0x1, R153 ;  /* 0x00000001d8997824 */ /* 0x000fe200078e0299 */
[----:B------:R-:W-:-:S02]  /*24c0*/  IADD3 R152, P2, P3, R10, R12, R152 ;  /* 0x0000000c0a987210 */ /* 0x000fc40007b5e098 */
[----:B------:R-:W-:Y:S02]  /*24d0*/  IADD3 R216, P4, R4, UR45, RZ ;  /* 0x0000002d04d87c10 */ /* 0x000fe4000ff9e0ff */
[----:B------:R-:W-:Y:S02]  /*24e0*/  IADD3.X R153, R9, R13, R153, P2, P3 ;  /* 0x0000000d09997210 */ /* 0x000fe400017e6499 */
[----:B------:R-:W-:Y:S09]  /*24f0*/  @P5 BRA `(.L_x_35) ;  /* 0x00000000000c5947 */ /* 0x000ff20003800000 */
[----:B------:R-:W1:Y:S02]  /*2500*/  LDG.E.U8 R22, desc[UR50][R152.64] ;  /* 0x0000003298167981 */ /* 0x000e64000c1e1100 */
[----:B-1----:R-:W-:-:S05]  /*2510*/  PRMT R219, R22, 0x8880, RZ ;  /* 0x0000888016db7816 */ /* 0x002fca00000000ff */
[----:B------:R-:W-:-:S07]  /*2520*/  IMAD R218, R219, R18, RZ ;  /* 0x00000012dbda7224 */ /* 0x000fce00078e02ff */
.L_x_35:
[----:B------:R-:W-:Y:S05]  /*2530*/  BSYNC B1 ;  /* 0x0000000000017941 */ /* 0x000fea0003800000 */
.L_x_34:
[----:B------:R-:W-:Y:S01]  /*2540*/  ISETP.LT.OR P3, PT, R0, 0x2, !P1 ;  /* 0x000000020000780c */ /* 0x000fe20004f61670 */
[----:B-1----:R-:W-:Y:S01]  /*2550*/  @!P5 IMAD R219, R154, R19, R218 ;  /* 0x000000139adbd224 */ /* 0x002fe200078e02da */
[----:B------:R-:W-:Y:S01]  /*2560*/  IADD3.X R217, R5, UR44, RZ, P4, !PT ;  /* 0x0000002c05d97c10 */ /* 0x000fe2000a7fe4ff */
[----:B------:R-:W-:Y:S01]  /*2570*/  BSSY B1, `(.L_x_36) ;  /* 0x000000a000017945 */ /* 0x000fe20003800000 */
[C---:B------:R-:W-:Y:S02]  /*2580*/  ISETP.LT.OR P4, PT, R0.reuse, 0x9, !P0 ;  /* 0x000000090000780c */ /* 0x040fe40004781670 */
[C---:B------:R-:W-:Y:S01]  /*2590*/  ISETP.LT.OR P6, PT, R0.reuse, 0x9, !P1 ;  /* 0x000000090000780c */ /* 0x040fe20004fc1670 */
[----:B------:R1:W-:Y:S01]  /*25a0*/  @!P5 STG.E.U8 desc[UR50][R216.64], R219 ;  /* 0x000000dbd800d986 */ /* 0x0003e2000c101132 */
[C---:B------:R-:W-:Y:S02]  /*25b0*/  ISETP.LT.OR P5, PT, R0.reuse, 0xa, !P0 ;  /* 0x0000000a0000780c */ /* 0x040fe400047a1670 */
[----:B------:R-:W-:-:S03]  /*25c0*/  ISETP.LT.OR P2, PT, R0, 0xa, !P1 ;  /* 0x0000000a0000780c */ /* 0x000fc60004f41670 */
[----:B------:R-:W-:Y:S10]  /*25d0*/  @P3 BRA `(.L_x_37) ;  /* 0x00000000000c3947 */ /* 0x000ff40003800000 */
[----:B------:R-:W1:Y:S02]  /*25e0*/  LDG.E.U8 R22, desc[UR50][R152.64+0x1] ;  /* 0x0000013298167981 */ /* 0x000e64000c1e1100 */
[----:B-1----:R-:W-:-:S05]  /*25f0*/  PRMT R219, R22, 0x8880, RZ ;  /* 0x0000888016db7816 */ /* 0x002fca00000000ff */
[----:B------:R-:W-:-:S07]  /*2600*/  IMAD R218, R219, R18, RZ ;  /* 0x00000012dbda7224 */ /* 0x000fce00078e02ff */
.L_x_37:
[----:B------:R-:W-:Y:S05]  /*2610*/  BSYNC B1 ;  /* 0x0000000000017941 */ /* 0x000fea0003800000 */
.L_x_36:
[----:B-1----:R-:W-:Y:S01]  /*2620*/  @!P3 IMAD R219, R155, R19, R218 ;  /* 0x000000139bdbb224 */ /* 0x002fe200078e02da */
[----:B------:R-:W-:Y:S01]  /*2630*/  BSSY B1, `(.L_x_38) ;  /* 0x0000008000017945 */ /* 0x000fe20003800000 */
[----:B------:R-:W-:Y:S02]  /*2640*/  IMAD.MOV.U32 R154, RZ, RZ, R216 ;  /* 0x000000ffff9a7224 */ /* 0x000fe400078e00d8 */
[----:B------:R-:W-:-:S05]  /*2650*/  IMAD.MOV.U32 R155, RZ, RZ, R217 ;  /* 0x000000ffff9b7224 */ /* 0x000fca00078e00d9 */
[----:B------:R1:W-:Y:S01]  /*2660*/  @!P3 STG.E.U8 desc[UR50][R154.64+0x1], R219 ;  /* 0x000001db9a00b986 */ /* 0x0003e2000c101132 */
[----:B------:R-:W-:Y:S05]  /*2670*/  @P4 BRA `(.L_x_39) ;  /* 0x00000000000c4947 */ /* 0x000fea0003800000 */
[----:B------:R-:W1:Y:S02]  /*2680*/  LDG.E.U8 R22, desc[UR50][R6.64+0x8] ;  /* 0x0000083206167981 */ /* 0x000e64000c1e1100 */
[----:B-1----:R-:W-:-:S05]  /*2690*/  PRMT R219, R22, 0x8880, RZ ;  /* 0x0000888016db7816 */ /* 0x002fca00000000ff */
[----:B------:R-:W-:-:S07]  /*26a0*/  IMAD R218, R219, R18, RZ ;  /* 0x00000012dbda7224 */ /* 0x000fce00078e02ff */
.L_x_39:
[----:B------:R-:W-:Y:S05]  /*26b0*/  BSYNC B1 ;  /* 0x0000000000017941 */ /* 0x000fea0003800000 */
.L_x_38:
[----:B-1----:R-:W-:Y:S01]  /*26c0*/  @!P4 IMAD R219, R156, R19, R218 ;  /* 0x000000139cdbc224 */ /* 0x002fe200078e02da */
[----:B------:R-:W-:Y:S04]  /*26d0*/  BSSY B1, `(.L_x_40) ;  /* 0x0000006000017945 */ /* 0x000fe80003800000 */
[----:B------:R1:W-:Y:S01]  /*26e0*/  @!P4 STG.E.U8 desc[UR50][R4.64+0x8], R219 ;  /* 0x000008db0400c986 */ /* 0x0003e2000c101132 */
[----:B------:R-:W-:Y:S05]  /*26f0*/  @P5 BRA `(.L_x_41) ;  /* 0x00000000000c5947 */ /* 0x000fea0003800000 */
[----:B------:R-:W1:Y:S02]  /*2700*/  LDG.E.U8 R22, desc[UR50][R6.64+0x9] ;  /* 0x0000093206167981 */ /* 0x000e64000c1e1100 */
[----:B-1----:R-:W-:-:S05]  /*2710*/  PRMT R219, R22, 0x8880, RZ ;  /* 0x0000888016db7816 */ /* 0x002fca00000000ff */
[----:B------:R-:W-:-:S07]  /*2720*/  IMAD R218, R219, R18, RZ ;  /* 0x00000012dbda7224 */ /* 0x000fce00078e02ff */
.L_x_41:
[----:B------:R-:W-:Y:S05]  /*2730*/  BSYNC B1 ;  /* 0x0000000000017941 */ /* 0x000fea0003800000 */
.L_x_40:
[----:B------:R-:W-:Y:S01]  /*2740*/  @!P5 IMAD R157, R157, R19, R218 ;  /* 0x000000139d9dd224 */ /* 0x000fe200078e02da */
[----:B------:R-:W-:Y:S04]  /*2750*/  BSSY B1, `(.L_x_42) ;  /* 0x0000006000017945 */ /* 0x000fe80003800000 */
[----:B------:R2:W-:Y:S01]  /*2760*/  @!P5 STG.E.U8 desc[UR50][R4.64+0x9], R157 ;  /* 0x0000099d0400d986 */ /* 0x0005e2000c101132 */
[----:B------:R-:W-:Y:S05]  /*2770*/  @P6 BRA `(.L_x_43) ;  /* 0x00000000000c6947 */ /* 0x000fea0003800000 */
[----:B------:R-:W2:Y:S02]  /*2780*/  LDG.E.U8 R22, desc[UR50][R152.64+0x8] ;  /* 0x0000083298167981 */ /* 0x000ea4000c1e1100 */
[----:B--2---:R-:W-:-:S05]  /*2790*/  PRMT R157, R22, 0x8880, RZ ;  /* 0x00008880169d7816 */ /* 0x004fca00000000ff */
[----:B------:R-:W-:-:S07]  /*27a0*/  IMAD R218, R157, R18, RZ ;  /* 0x000000129dda7224 */ /* 0x000fce00078e02ff */
.L_x_43:
[----:B------:R-:W-:Y:S05]  /*27b0*/  BSYNC B1 ;  /* 0x0000000000017941 */ /* 0x000fea0003800000 */
.L_x_42:
[----:B------:R-:W-:-:S05]  /*27c0*/  @!P6 IMAD R11, R158, R19, R218 ;  /* 0x000000139e0be224 */ /* 0x000fca00078e02da */
[----:B------:R3:W-:Y:S04]  /*27d0*/  @!P6 STG.E.U8 desc[UR50][R154.64+0x8], R11 ;  /* 0x0000080b9a00e986 */ /* 0x0007e8000c101132 */
[----:B------:R-:W2:Y:S01]  /*27e0*/  @!P2 LDG.E.U8 R22, desc[UR50][R152.64+0x9] ;  /* 0x000009329816a981 */ /* 0x000ea2000c1e1100 */
[----:B------:R-:W-:Y:S02]  /*27f0*/  ISETP.LT.OR P3, PT, R0, 0x11, !P0 ;  /* 0x000000110000780c */ /* 0x000fe40004761670 */
[----:B--2---:R-:W-:-:S05]  /*2800*/  @!P2 PRMT R157, R22, 0x8880, RZ ;  /* 0x00008880169da816 */ /* 0x004fca00000000ff */
[----:B------:R-:W-:-:S04]  /*2810*/  @!P2 IMAD R218, R157, R18, RZ ;  /* 0x000000129ddaa224 */ /* 0x000fc800078e02ff */
[----:B------:R-:W-:-:S05]  /*2820*/  @!P2 IMAD R159, R159, R19, R218 ;  /* 0x000000139f9fa224 */ /* 0x000fca00078e02da */
[----:B------:R-:W-:Y:S04]  /*2830*/  @!P2 STG.E.U8 desc[UR50][R154.64+0x9], R159 ;  /* 0x0000099f9a00a986 */ /* 0x000fe8000c101132 */
[----:B------:R-:W2:Y:S01]  /*2840*/  @!P3 LDG.E.U8 R22, desc[UR50][R6.64+0x10] ;  /* 0x000010320616b981 */ /* 0x000ea2000c1e1100 */
[----:B------:R-:W-:Y:S02]  /*2850*/  ISETP.LT.OR P2, PT, R0, 0x12, !P0 ;  /* 0x000000120000780c */ /* 0x000fe40004741670 */
[----:B--2---:R-:W-:-:S05]  /*2860*/  @!P3 PRMT R157, R22, 0x8880, RZ ;  /* 0x00008880169db816 */ /* 0x004fca00000000ff */
[----:B------:R-:W-:-:S04]  /*2870*/  @!P3 IMAD R218, R157, R18, RZ ;  /* 0x000000129ddab224 */ /* 0x000fc800078e02ff */
[----:B---3--:R-:W-:-:S05]  /*2880*/  @!P3 IMAD R11, R160, R19, R218 ;  /* 0x00000013a00bb224 */ /* 0x008fca00078e02da */
[----:B------:R2:W-:Y:S04]  /*2890*/  @!P3 STG.E.U8 desc[UR50][R4.64+0x10], R11 ;  /* 0x0000100b0400b986 */ /* 0x0005e8000c101132 */
[----:B------:R-:W3:Y:S01]  /*28a0*/  @!P2 LDG.E.U8 R22, desc[UR50][R6.64+0x11] ;  /* 0x000011320616a981 */ /* 0x000ee2000c1e1100 */
[----:B------:R-:W-:Y:S02]  /*28b0*/  ISETP.LT.OR P3, PT, R0, 0x11, !P1 ;  /* 0x000000110000780c */ /* 0x000fe40004f61670 */
[----:B---3--:R-:W-:-:S05]  /*28c0*/  @!P2 PRMT R157, R22, 0x8880, RZ ;  /* 0x00008880169da816 */ /* 0x008fca00000000ff */
[----:B------:R-:W-:-:S04]  /*28d0*/  @!P2 IMAD R218, R157, R18, RZ ;  /* 0x000000129ddaa224 */ /* 0x000fc800078e02ff */
[----:B------:R-:W-:-:S05]  /*28e0*/  @!P2 IMAD R161, R161, R19, R218 ;  /* 0x00000013a1a1a224 */ /* 0x000fca00078e02da */
[----:B------:R-:W-:Y:S04]  /*28f0*/  @!P2 STG.E.U8 desc[UR50][R4.64+0x11], R161 ;  /* 0x000011a10400a986 */ /* 0x000fe8000c101132 */
[----:B------:R-:W3:Y:S01]  /*2900*/  @!P3 LDG.E.U8 R22, desc[UR50][R152.64+0x10] ;  /* 0x000010329816b981 */ /* 0x000ee2000c1e1100 */
[----:B------:R-:W-:Y:S02]  /*2910*/  ISETP.LT.OR P2, PT, R0, 0x12, !P1 ;  /* 0x000000120000780c */ /* 0x000fe40004f41670 */
[----:B---3--:R-:W-:-:S05]  /*2920*/  @!P3 PRMT R156, R22, 0x8880, RZ ;  /* 0x00008880169cb816 */ /* 0x008fca00000000ff */
[----:B--2---:R-:W-:-:S04]  /*2930*/  @!P3 IMAD.MOV.U32 R11, RZ, RZ, R156 ;  /* 0x000000ffff0bb224 */ /* 0x004fc800078e009c */
[----:B------:R-:W-:-:S04]  /*2940*/  @!P3 IMAD R218, R11, R18, RZ ;  /* 0x000000120bdab224 */ /* 0x000fc800078e02ff */
[----:B------:R-:W-:-:S05]  /*2950*/  @!P3 IMAD R11, R162, R19, R218 ;  /* 0x00000013a20bb224 */ /* 0x000fca00078e02da */
        /* <DEDUP_REMOVED lines=10> */
[----:B------:R-:W-:-:S04]  /*2a00*/  @!P3 IMAD R218, R157, R18, RZ ;  /* 0x000000129ddab224 */ /* 0x000fc800078e02ff */
[----:B--2---:R-:W-:-:S05]  /*2a10*/  @!P3 IMAD R11, R164, R19, R218 ;  /* 0x00000013a40bb224 */ /* 0x004fca00078e02da */
        /* <DEDUP_REMOVED lines=315> */
[----:B------:R-:W-:-:S05]  /*3dd0*/  IADD3 R161, P0, R23, 0x80, RZ ;  /* 0x0000008017a17810 */ /* 0x000fca0007f1e0ff */
[----:B0-----:R-:W-:Y:S01]  /*3de0*/  IMAD.X R7, RZ, RZ, UR9, P0 ;  /* 0x00000009ff077e24 */ /* 0x001fe200080e06ff */
[----:B------:R-:W-:-:S03]  /*3df0*/  ISETP.GE.AND P0, PT, R3, 0x81, PT ;  /* 0x000000810300780c */ /* 0x000fc60003f06270 */
[-C--:B------:R-:W-:Y:S01]  /*3e00*/  IMAD R156, R7, R14.reuse, RZ ;  /* 0x0000000e079c7224 */ /* 0x080fe200078e02ff */
[----:B------:R-:W-:Y:S01]  /*3e10*/  ISETP.LT.OR P3, PT, R0, 0x1, !P0 ;  /* 0x000000010000780c */ /* 0x000fe20004761670 */
[----:B------:R-:W-:-:S04]  /*3e20*/  IMAD.WIDE.U32 R6, R161, R14, R8 ;  /* 0x0000000ea1067225 */ /* 0x000fc800078e0008 */
[----:B------:R-:W-:Y:S01]  /*3e30*/  IMAD R159, R161, R15, R156 ;  /* 0x0000000fa19f7224 */ /* 0x000fe200078e029c */
[----:B------:R-:W-:-:S04]  /*3e40*/  IADD3 R6, P2, R6, R12, RZ ;  /* 0x0000000c06067210 */ /* 0x000fc80007f5e0ff */
[----:B------:R-:W-:Y:S02]  /*3e50*/  IADD3.X R7, R13, R7, R159, P2, !PT ;  /* 0x000000070d077210 */ /* 0x000fe400017fe49f */
[----:B---3--:R-:W-:-:S05]  /*3e60*/  @!P1 PRMT R157, R22, 0x8880, RZ ;  /* 0x00008880169d9816 */ /* 0x008fca00000000ff */
[----:B------:R-:W-:-:S04]  /*3e70*/  @!P1 IMAD R218, R157, R18, RZ ;  /* 0x000000129dda9224 */ /* 0x000fc800078e02ff */
[----:B------:R-:W-:-:S05]  /*3e80*/  @!P1 IMAD R215, R215, R19, R218 ;  /* 0x00000013d7d79224 */ /* 0x000fca00078e02da */
[----:B------:R0:W-:Y:S04]  /*3e90*/  @!P1 STG.E.U8 desc[UR50][R154.64+0x79], R215 ;  /* 0x000079d79a009986 */ /* 0x0001e8000c101132 */
[----:B------:R-:W2:Y:S01]  /*3ea0*/  @!P3 LDG.E.U8 R22, desc[UR50][R6.64] ;  /* 0x000000320616b981 */ /* 0x000ea2000c1e1100 */
[----:B------:R-:W-:Y:S02]  /*3eb0*/  ISETP.LT.OR P2, PT, R0, 0x2, !P0 ;  /* 0x000000020000780c */ /* 0x000fe40004741670 */
[----:B------:R-:W-:-:S04]  /*3ec0*/  @!P3 IADD3 R156, P1, R4, UR43, RZ ;  /* 0x0000002b049cbc10 */ /* 0x000fc8000ff3e0ff */
[----:B------:R-:W-:Y:S02]  /*3ed0*/  @!P3 IADD3.X R157, R5, UR42, RZ, P1, !PT ;  /* 0x0000002a059dbc10 */ /* 0x000fe40008ffe4ff */
[----:B--2---:R-:W-:-:S05]  /*3ee0*/  @!P3 PRMT R11, R22, 0x8880, RZ ;  /* 0x00008880160bb816 */ /* 0x004fca00000000ff */
[----:B------:R-:W-:-:S04]  /*3ef0*/  @!P3 IMAD R218, R11, R18, RZ ;  /* 0x000000120bdab224 */ /* 0x000fc800078e02ff */
[----:B------:R-:W-:-:S05]  /*3f00*/  @!P3 IMAD R11, R88, R19, R218 ;  /* 0x00000013580bb224 */ /* 0x000fca00078e02da */
[----:B------:R2:W-:Y:S04]  /*3f10*/  @!P3 STG.E.U8 desc[UR50][R156.64], R11 ;  /* 0x0000000b9c00b986 */ /* 0x0005e8000c101132 */
[----:B------:R-:W3:Y:S01]  /*3f20*/  @!P2 LDG.E.U8 R22, desc[UR50][R6.64+0x1] ;  /* 0x000001320616a981 */ /* 0x000ee2000c1e1100 */
[----:B------:R-:W-:Y:S01]  /*3f30*/  ISETP.GE.AND P1, PT, R3, 0x89, PT ;  /* 0x000000890300780c */ /* 0x000fe20003f26270 */
[----:B------:R-:W-:Y:S01]  /*3f40*/  IMAD.WIDE.U32 R152, R161, R14, R20 ;  /* 0x0000000ea1987225 */ /* 0x000fe200078e0014 */
[----:B0-----:R-:W-:Y:S02]  /*3f50*/  @!P2 IADD3 R154, P6, R4, UR43, RZ ;  /* 0x0000002b049aac10 */ /* 0x001fe4000ffde0ff */
[----:B------:R-:W-:Y:S01]  /*3f60*/  ISETP.LT.OR P3, PT, R0, 0x1, !P1 ;  /* 0x000000010000780c */ /* 0x000fe20004f61670 */
[----:B------:R-:W-:Y:S01]  /*3f70*/  IMAD.IADD R88, R159, 0x1, R153 ;  /* 0x000000019f587824 */ /* 0x000fe200078e0299 */
[----:B------:R-:W-:-:S04]  /*3f80*/  IADD3 R152, P4, P5, R10, R12, R152 ;  /* 0x0000000c0a987210 */ /* 0x000fc80007d9e098 */
[----:B------:R-:W-:Y:S02]  /*3f90*/  IADD3.X R153, R9, R13, R88, P4, P5 ;  /* 0x0000000d09997210 */ /* 0x000fe400027ea458 */
[----:B---3--:R-:W-:-:S05]  /*3fa0*/  @!P2 PRMT R155, R22, 0x8880, RZ ;  /* 0x00008880169ba816 */ /* 0x008fca00000000ff */
[----:B------:R-:W-:Y:S01]  /*3fb0*/  @!P2 IMAD R218, R155, R18, RZ ;  /* 0x000000129bdaa224 */ /* 0x000fe200078e02ff */
[----:B------:R-:W-:-:S03]  /*3fc0*/  @!P2 IADD3.X R155, R5, UR42, RZ, P6, !PT ;  /* 0x0000002a059bac10 */ /* 0x000fc6000b7fe4ff */
[----:B--2---:R-:W-:-:S05]  /*3fd0*/  @!P2 IMAD R11, R89, R19, R218 ;  /* 0x00000013590ba224 */ /* 0x004fca00078e02da */
[----:B------:R0:W-:Y:S04]  /*3fe0*/  @!P2 STG.E.U8 desc[UR50][R154.64+0x1], R11 ;  /* 0x0000010b9a00a986 */ /* 0x0001e8000c101132 */
[----:B------:R-:W2:Y:S01]  /*3ff0*/  @!P3 LDG.E.U8 R22, desc[UR50][R152.64] ;  /* 0x000000329816b981 */ /* 0x000ea2000c1e1100 */
[----:B------:R-:W-:Y:S02]  /*4000*/  ISETP.LT.OR P4, PT, R0, 0x2, !P1 ;  /* 0x000000020000780c */ /* 0x000fe40004f81670 */
[----:B------:R-:W-:Y:S02]  /*4010*/  @!P3 IADD3 R88, P2, R216, UR43, RZ ;  /* 0x0000002bd858bc10 */ /* 0x000fe4000ff5e0ff */
[----:B--2---:R-:W-:-:S05]  /*4020*/  @!P3 PRMT R89, R22, 0x8880, RZ ;  /* 0x000088801659b816 */ /* 0x004fca00000000ff */
[----:B------:R-:W-:Y:S01]  /*4030*/  @!P3 IMAD R218, R89, R18, RZ ;  /* 0x0000001259dab224 */ /* 0x000fe200078e02ff */
[----:B------:R-:W-:-:S03]  /*4040*/  @!P3 IADD3.X R89, R217, UR42, RZ, P2, !PT ;  /* 0x0000002ad959bc10 */ /* 0x000fc600097fe4ff */
[----:B------:R-:W-:-:S05]  /*4050*/  @!P3 IMAD R157, R90, R19, R218 ;  /* 0x000000135a9db224 */ /* 0x000fca00078e02da */
[----:B------:R2:W-:Y:S04]  /*4060*/  @!P3 STG.E.U8 desc[UR50][R88.64], R157 ;  /* 0x0000009d5800b986 */ /* 0x0005e8000c101132 */
[----:B------:R-:W3:Y:S01]  /*4070*/  @!P4 LDG.E.U8 R22, desc[UR50][R152.64+0x1] ;  /* 0x000001329816c981 */ /* 0x000ee2000c1e1100 */
[----:B------:R-:W-:Y:S02]  /*4080*/  ISETP.LT.OR P3, PT, R0, 0x9, !P0 ;  /* 0x000000090000780c */ /* 0x000fe40004761670 */
[----:B0-----:R-:W-:-:S04]  /*4090*/  @!P4 IADD3 R154, P2, R216, UR43, RZ ;  /* 0x0000002bd89acc10 */ /* 0x001fc8000ff5e0ff */
[----:B------:R-:W-:Y:S02]  /*40a0*/  @!P4 IADD3.X R155, R217, UR42, RZ, P2, !PT ;  /* 0x0000002ad99bcc10 */ /* 0x000fe400097fe4ff */
[----:B---3--:R-:W-:-:S05]  /*40b0*/  @!P4 PRMT R11, R22, 0x8880, RZ ;  /* 0x00008880160bc816 */ /* 0x008fca00000000ff */
[----:B------:R-:W-:-:S04]  /*40c0*/  @!P4 IMAD R218, R11, R18, RZ ;  /* 0x000000120bdac224 */ /* 0x000fc800078e02ff */
[----:B------:R-:W-:-:S05]  /*40d0*/  @!P4 IMAD R91, R91, R19, R218 ;  /* 0x000000135b5bc224 */ /* 0x000fca00078e02da */
[----:B------:R0:W-:Y:S04]  /*40e0*/  @!P4 STG.E.U8 desc[UR50][R154.64+0x1], R91 ;  /* 0x0000015b9a00c986 */ /* 0x0001e8000c101132 */
[----:B------:R-:W3:Y:S01]  /*40f0*/  @!P3 LDG.E.U8 R22, desc[UR50][R6.64+0x8] ;  /* 0x000008320616b981 */ /* 0x000ee2000c1e1100 */
[----:B------:R-:W-:Y:S02]  /*4100*/  ISETP.LT.OR P2, PT, R0, 0xa, !P0 ;  /* 0x0000000a0000780c */ /* 0x000fe40004741670 */
[----:B--2---:R-:W-:-:S04]  /*4110*/  @!P3 IADD3 R88, P4, R4, UR43, RZ ;  /* 0x0000002b0458bc10 */ /* 0x004fc8000ff9e0ff */
[----:B------:R-:W-:Y:S02]  /*4120*/  @!P3 IADD3.X R89, R5, UR42, RZ, P4, !PT ;  /* 0x0000002a0559bc10 */ /* 0x000fe4000a7fe4ff */
[----:B---3--:R-:W-:-:S05]  /*4130*/  @!P3 PRMT R11, R22, 0x8880, RZ ;  /* 0x00008880160bb816 */ /* 0x008fca00000000ff */
[----:B------:R-:W-:-:S04]  /*4140*/  @!P3 IMAD R218, R11, R18, RZ ;  /* 0x000000120bdab224 */ /* 0x000fc800078e02ff */
[----:B------:R-:W-:-:S05]  /*4150*/  @!P3 IMAD R11, R92, R19, R218 ;  /* 0x000000135c0bb224 */ /* 0x000fca00078e02da */
[----:B------:R2:W-:Y:S04]  /*4160*/  @!P3 STG.E.U8 desc[UR50][R88.64+0x8], R11 ;  /* 0x0000080b5800b986 */ /* 0x0005e8000c101132 */
[----:B------:R-:W0:Y:S01]  /*4170*/  @!P2 LDG.E.U8 R22, desc[UR50][R6.64+0x9] ;  /* 0x000009320616a981 */ /* 0x000e22000c1e1100 */
[----:B------:R-:W-:Y:S02]  /*4180*/  ISETP.LT.OR P3, PT, R0, 0x9, !P1 ;  /* 0x000000090000780c */ /* 0x000fe40004f61670 */
[----:B------:R-:W-:Y:S02]  /*4190*/  @!P2 IADD3 R90, P4, R4, UR43, RZ ;  /* 0x0000002b045aac10 */ /* 0x000fe4000ff9e0ff */
[----:B0-----:R-:W-:-:S05]  /*41a0*/  @!P2 PRMT R91, R22, 0x8880, RZ ;  /* 0x00008880165ba816 */ /* 0x001fca00000000ff */
[----:B------:R-:W-:Y:S01]  /*41b0*/  @!P2 IMAD R218, R91, R18, RZ ;  /* 0x000000125bdaa224 */ /* 0x000fe200078e02ff */
[----:B------:R-:W-:-:S03]  /*41c0*/  @!P2 IADD3.X R91, R5, UR42, RZ, P4, !PT ;  /* 0x0000002a055bac10 */ /* 0x000fc6000a7fe4ff */
        /* <DEDUP_REMOVED lines=10> */
[----:B------:R-:W3:Y:S01]  /*4270*/  @!P4 LDG.E.U8 R22, desc[UR50][R152.64+0x9] ;  /* 0x000009329816c981 */ /* 0x000ee2000c1e1100 */
[----:B------:R-:W-:Y:S02]  /*4280*/  ISETP.LT.OR P3, PT, R0, 0x11, !P0 ;  /* 0x000000110000780c */ /* 0x000fe40004761670 */
[----:B0-----:R-:W-:Y:S02]  /*4290*/  @!P4 IADD3 R90, P2, R216, UR43, RZ ;  /* 0x0000002bd85acc10 */ /* 0x001fe4000ff5e0ff */
[----:B---3--:R-:W-:-:S05]  /*42a0*/  @!P4 PRMT R91, R22, 0x8880, RZ ;  /* 0x00008880165bc816 */ /* 0x008fca00000000ff */
        /* <DEDUP_REMOVED lines=438> */
[----:B------:R-:W-:Y:S02]  /*5e10*/  @!P2 IADD3 R6, P0, R216, UR43, RZ ;  /* 0x0000002bd806ac10 */ /* 0x000fe4000ff1e0ff */
[----:B---3--:R-:W-:-:S05]  /*5e20*/  @!P2 PRMT R7, R22, 0x8880, RZ ;  /* 0x000088801607a816 */ /* 0x008fca00000000ff */
[----:B------:R-:W-:Y:S01]  /*5e30*/  @!P2 IMAD R218, R7, R18, RZ ;  /* 0x0000001207daa224 */ /* 0x000fe200078e02ff */
[----:B------:R-:W-:-:S03]  /*5e40*/  @!P2 IADD3.X R7, R217, UR42, RZ, P0, !PT ;  /* 0x0000002ad907ac10 */ /* 0x000fc600087fe4ff */
[----:B--2---:R-:W-:-:S05]  /*5e50*/  @!P2 IMAD R11, R150, R19, R218 ;  /* 0x00000013960ba224 */ /* 0x004fca00078e02da */
[----:B------:R2:W-:Y:S04]  /*5e60*/  @!P2 STG.E.U8 desc[UR50][R6.64+0x78], R11 ;  /* 0x0000780b0600a986 */ /* 0x0005e8000c101132 */
[----:B------:R-:W3:Y:S01]  /*5e70*/  @!P1 LDG.E.U8 R22, desc[UR50][R152.64+0x79] ;  /* 0x0000793298169981 */ /* 0x000ee2000c1e1100 */
[----:B------:R-:W-:-:S05]  /*5e80*/  IADD3 R95, P0, R23, 0x100, RZ ;  /* 0x00000100175f7810 */ /* 0x000fca0007f1e0ff */
[----:B------:R-:W-:Y:S01]  /*5e90*/  IMAD.X R23, RZ, RZ, UR9, P0 ;  /* 0x00000009ff177e24 */ /* 0x000fe200080e06ff */
[----:B------:R-:W-:Y:S01]  /*5ea0*/  ISETP.GE.AND P0, PT, R3, 0x101, PT ;  /* 0x000001010300780c */ /* 0x000fe20003f06270 */
[----:B------:R-:W-:-:S03]  /*5eb0*/  IMAD.WIDE.U32 R88, R95, R14, R8 ;  /* 0x0000000e5f587225 */ /* 0x000fc600078e0008 */
[----:B------:R-:W-:Y:S01]  /*5ec0*/  ISETP.LT.OR P4, PT, R0, 0x1, !P0 ;  /* 0x000000010000780c */ /* 0x000fe20004781670 */
[----:B0-----:R-:W-:Y:S01]  /*5ed0*/  IMAD R90, R23, R14, RZ ;  /* 0x0000000e175a7224 */ /* 0x001fe200078e02ff */
[----:B--2---:R-:W-:Y:S02]  /*5ee0*/  IADD3 R6, P3, R88, R12, RZ ;  /* 0x0000000c58067210 */ /* 0x004fe40007f7e0ff */
[----:B------:R-:W-:Y:S01]  /*5ef0*/  @!P1 IADD3 R88, P2, R216, UR43, RZ ;  /* 0x0000002bd8589c10 */ /* 0x000fe2000ff5e0ff */
[----:B------:R-:W-:-:S05]  /*5f00*/  IMAD R93, R95, R15, R90 ;  /* 0x0000000f5f5d7224 */ /* 0x000fca00078e025a */
[----:B------:R-:W-:Y:S02]  /*5f10*/  IADD3.X R7, R13, R89, R93, P3, !PT ;  /* 0x000000590d077210 */ /* 0x000fe40001ffe45d */
[----:B------:R-:W-:Y:S02]  /*5f20*/  @!P1 IADD3.X R89, R217, UR42, RZ, P2, !PT ;  /* 0x0000002ad9599c10 */ /* 0x000fe400097fe4ff */
[----:B---3--:R-:W-:-:S05]  /*5f30*/  @!P1 PRMT R91, R22, 0x8880, RZ ;  /* 0x00008880165b9816 */ /* 0x008fca00000000ff */
[----:B------:R-:W-:-:S04]  /*5f40*/  @!P1 IMAD.MOV.U32 R23, RZ, RZ, R91 ;  /* 0x000000ffff179224 */ /* 0x000fc800078e005b */
[----:B------:R-:W-:-:S04]  /*5f50*/  @!P1 IMAD R218, R23, R18, RZ ;  /* 0x0000001217da9224 */ /* 0x000fc800078e02ff */
[----:B------:R-:W-:-:S05]  /*5f60*/  @!P1 IMAD R151, R151, R19, R218 ;  /* 0x0000001397979224 */ /* 0x000fca00078e02da */
[----:B------:R-:W-:Y:S04]  /*5f70*/  @!P1 STG.E.U8 desc[UR50][R88.64+0x79], R151 ;  /* 0x0000799758009986 */ /* 0x000fe8000c101132 */
[----:B------:R-:W2:Y:S01]  /*5f80*/  @!P4 LDG.E.U8 R22, desc[UR50][R6.64] ;  /* 0x000000320616c981 */ /* 0x000ea2000c1e1100 */
[----:B------:R-:W-:Y:S02]  /*5f90*/  ISETP.LT.OR P2, PT, R0, 0x2, !P0 ;  /* 0x000000020000780c */ /* 0x000fe40004741670 */
[----:B------:R-:W-:-:S04]  /*5fa0*/  @!P4 IADD3 R90, P1, R4, UR47, RZ ;  /* 0x0000002f045acc10 */ /* 0x000fc8000ff3e0ff */
[----:B------:R-:W-:Y:S02]  /*5fb0*/  @!P4 IADD3.X R91, R5, UR46, RZ, P1, !PT ;  /* 0x0000002e055bcc10 */ /* 0x000fe40008ffe4ff */
[----:B--2---:R-:W-:-:S05]  /*5fc0*/  @!P4 PRMT R11, R22, 0x8880, RZ ;  /* 0x00008880160bc816 */ /* 0x004fca00000000ff */
[----:B------:R-:W-:-:S04]  /*5fd0*/  @!P4 IMAD R218, R11, R18, RZ ;  /* 0x000000120bdac224 */ /* 0x000fc800078e02ff */
[----:B------:R-:W-:-:S05]  /*5fe0*/  @!P4 IMAD R23, R24, R19, R218 ;  /* 0x000000131817c224 */ /* 0x000fca00078e02da */
[----:B------:R-:W-:Y:S04]  /*5ff0*/  @!P4 STG.E.U8 desc[UR50][R90.64], R23 ;  /* 0x000000175a00c986 */ /* 0x000fe8000c101132 */
[----:B------:R-:W2:Y:S01]  /*6000*/  @!P2 LDG.E.U8 R22, desc[UR50][R6.64+0x1] ;  /* 0x000001320616a981 */ /* 0x000ea2000c1e1100 */
[----:B------:R-:W-:Y:S01]  /*6010*/  ISETP.GE.AND P1, PT, R3, 0x109, PT ;  /* 0x000001090300780c */ /* 0x000fe20003f26270 */
[----:B------:R-:W-:-:S03]  /*6020*/  IMAD.WIDE.U32 R14, R95, R14, R20 ;  /* 0x0000000e5f0e7225 */ /* 0x000fc600078e0014 */
[----:B------:R-:W-:Y:S01]  /*6030*/  ISETP.LT.OR P3, PT, R0, 0x1, !P1 ;  /* 0x000000010000780c */ /* 0x000fe20004f61670 */
[----:B------:R-:W-:Y:S01]  /*6040*/  IMAD.IADD R8, R93, 0x1, R15 ;  /* 0x000000015d087824 */ /* 0x000fe200078e020f */
[----:B------:R-:W-:Y:S02]  /*6050*/  IADD3 R10, P4, P5, R10, R12, R14 ;  /* 0x0000000c0a0a7210 */ /* 0x000fe40007d9e00e */
[----:B------:R-:W-:Y:S02]  /*6060*/  @!P2 IADD3 R12, P6, R4, UR47, RZ ;  /* 0x0000002f040cac10 */ /* 0x000fe4000ffde0ff */
[----:B------:R-:W-:Y:S02]  /*6070*/  IADD3.X R11, R9, R13, R8, P4, P5 ;  /* 0x0000000d090b7210 */ /* 0x000fe400027ea408 */
[----:B------:R-:W-:Y:S02]  /*6080*/  @!P2 IADD3.X R13, R5, UR46, RZ, P6, !PT ;  /* 0x0000002e050dac10 */ /* 0x000fe4000b7fe4ff */
[----:B--2---:R-:W-:-:S05]  /*6090*/  @!P2 PRMT R3, R22, 0x8880, RZ ;  /* 0x000088801603a816 */ /* 0x004fca00000000ff */
        /* <DEDUP_REMOVED lines=483> */
[----:B------:R-:W2:Y:S01]  /*7ed0*/  @!P2 LDG.E.U8 R22, desc[UR50][R10.64+0x78] ;  /* 0x000078320a16a981 */ /* 0x000ea2000c1e1100 */
[----:B------:R-:W-:Y:S02]  /*7ee0*/  ISETP.LT.OR P1, PT, R0, 0x7a, !P1 ;  /* 0x0000007a0000780c */ /* 0x000fe40004f21670 */
[----:B-1----:R-:W-:-:S04]  /*7ef0*/  @!P2 IADD3 R4, P0, R216, UR47, RZ ;  /* 0x0000002fd804ac10 */ /* 0x002fc8000ff1e0ff */
[----:B------:R-:W-:Y:S02]  /*7f00*/  @!P2 IADD3.X R5, R217, UR46, RZ, P0, !PT ;  /* 0x0000002ed905ac10 */ /* 0x000fe400087fe4ff */
[----:B--2---:R-:W-:-:S05]  /*7f10*/  @!P2 PRMT R3, R22, 0x8880, RZ ;  /* 0x000088801603a816 */ /* 0x004fca00000000ff */
[----:B------:R-:W-:-:S04]  /*7f20*/  @!P2 IMAD R218, R3, R18, RZ ;  /* 0x0000001203daa224 */ /* 0x000fc800078e02ff */
[----:B------:R-:W-:-:S05]  /*7f30*/  @!P2 IMAD R3, R86, R19, R218 ;  /* 0x000000135603a224 */ /* 0x000fca00078e02da */
[----:B------:R0:W-:Y:S04]  /*7f40*/  @!P2 STG.E.U8 desc[UR50][R4.64+0x78], R3 ;  /* 0x000078030400a986 */ /* 0x0001e8000c101132 */
[----:B------:R-:W2:Y:S02]  /*7f50*/  @!P1 LDG.E.U8 R22, desc[UR50][R10.64+0x79] ;  /* 0x000079320a169981 */ /* 0x000ea4000c1e1100 */
[----:B--2---:R-:W-:-:S05]  /*7f60*/  @!P1 PRMT R7, R22, 0x8880, RZ ;  /* 0x0000888016079816 */ /* 0x004fca00000000ff */
[----:B------:R-:W-:-:S04]  /*7f70*/  @!P1 IMAD R218, R7, R18, RZ ;  /* 0x0000001207da9224 */ /* 0x000fc800078e02ff */
[----:B------:R-:W-:Y:S01]  /*7f80*/  IMAD R87, R87, R19, R218 ;  /* 0x0000001357577224 */ /* 0x000fe200078e02da */
[----:B0-----:R-:W-:Y:S06]  /*7f90*/  @P1 BRA `(.L_x_44) ;  /* 0x00000034003c1947 */ /* 0x001fec0003800000 */
[----:B------:R-:W-:-:S04]  /*7fa0*/  IADD3 R4, P0, R216, UR47, RZ ;  /* 0x0000002fd8047c10 */ /* 0x000fc8000ff1e0ff */
[----:B------:R-:W-:-:S05]  /*7fb0*/  IADD3.X R5, R217, UR46, RZ, P0, !PT ;  /* 0x0000002ed9057c10 */ /* 0x000fca00087fe4ff */
[----:B------:R0:W-:Y:S01]  /*7fc0*/  STG.E.U8 desc[UR50][R4.64+0x79], R87 ;  /* 0x0000795704007986 */ /* 0x0001e2000c101132 */
[----:B------:R-:W-:Y:S05]  /*7fd0*/  BRA `(.L_x_44) ;  /* 0x00000034002c7947 */ /* 0x000fea0003800000 */
.L_x_29:
[C---:B------:R-:W-:Y:S01]  /*7fe0*/  ISETP.GE.AND P2, PT, R3.reuse, 0x1, PT ;  /* 0x000000010300780c */ /* 0x040fe20003f46270 */
[----:B------:R-:W-:Y:S01]  /*7ff0*/  ULDC.64 UR4, c[0x0][0x5c0] ;  /* 0x0001700000047ab9 */ /* 0x000fe20000000a00 */
[----:B------:R-:W-:Y:S02]  /*8000*/  ISETP.GE.AND P3, PT, R3, 0x9, PT ;  /* 0x000000090300780c */ /* 0x000fe40003f66270 */
[C---:B------:R-:W-:Y:S02]  /*8010*/  ISETP.LT.OR P5, PT, R0.reuse, 0x1, !P2 ;  /* 0x000000010000780c */ /* 0x040fe400057a1670 */
[----:B------:R-:W-:Y:S02]  /*8020*/  ISETP.LT.OR P0, PT, R0, 0x2, !P2 ;  /* 0x000000020000780c */ /* 0x000fe40005701670 */
[----:B------:R-:W-:Y:S02]  /*8030*/  IADD3 R4, P1, R4, UR4, RZ ;  /* 0x0000000404047c10 */ /* 0x000fe4000ff3e0ff */
[----:B------:R-:W-:-:S02]  /*8040*/  ISETP.LT.OR P4, PT, R0, 0x1, !P3 ;  /* 0x000000010000780c */ /* 0x000fc40005f81670 */
[----:B------:R-:W-:Y:S02]  /*8050*/  IADD3.X R5, R20, UR5, RZ, P1, !PT ;  /* 0x0000000514057c10 */ /* 0x000fe40008ffe4ff */
[----:B------:R-:W-:Y:S02]  /*8060*/  ISETP.LT.OR P1, PT, R0, 0x2, !P3 ;  /* 0x000000020000780c */ /* 0x000fe40005f21670 */
[----:B------:R-:W-:Y:S01]  /*8070*/  IADD3 R6, P6, R4, UR45, RZ ;  /* 0x0000002d04067c10 */ /* 0x000fe2000ffde0ff */
[-C--:B------:R-:W-:Y:S02]  /*8080*/  @!P5 IMAD R9, R152, R19.reuse, RZ ;  /* 0x000000139809d224 */ /* 0x080fe400078e02ff */
[-C--:B------:R-:W-:Y:S01]  /*8090*/  @!P0 IMAD R153, R153, R19.reuse, RZ ;  /* 0x0000001399998224 */ /* 0x080fe200078e02ff */
[----:B------:R-:W-:Y:S02]  /*80a0*/  IADD3.X R7, R5, UR44, RZ, P6, !PT ;  /* 0x0000002c05077c10 */ /* 0x000fe4000b7fe4ff */
[----:B------:R0:W-:Y:S01]  /*80b0*/  @!P5 STG.E.U8 desc[UR50][R4.64], R9 ;  /* 0x000000090400d986 */ /* 0x0001e2000c101132 */
[----:B------:R-:W-:Y:S01]  /*80c0*/  ISETP.LT.OR P5, PT, R0, 0xa, !P2 ;  /* 0x0000000a0000780c */ /* 0x000fe200057a1670 */
[-C--:B------:R-:W-:Y:S01]  /*80d0*/  @!P4 IMAD R11, R154, R19.reuse, RZ ;  /* 0x000000139a0bc224 */ /* 0x080fe200078e02ff */
[C---:B------:R-:W-:Y:S01]  /*80e0*/  ISETP.LT.OR P6, PT, R0.reuse, 0x9, !P3 ;  /* 0x000000090000780c */ /* 0x040fe20005fc1670 */
[----:B------:R-:W-:Y:S01]  /*80f0*/  @!P0 STG.E.U8 desc[UR50][R4.64+0x1], R153 ;  /* 0x0000019904008986 */ /* 0x000fe2000c101132 */
[----:B------:R-:W-:Y:S01]  /*8100*/  ISETP.LT.OR P0, PT, R0, 0x9, !P2 ;  /* 0x000000090000780c */ /* 0x000fe20005701670 */
[----:B------:R-:W-:-:S02]  /*8110*/  @!P1 IMAD R155, R155, R19, RZ ;  /* 0x000000139b9b9224 */ /* 0x000fc400078e02ff */
[----:B------:R1:W-:Y:S01]  /*8120*/  @!P4 STG.E.U8 desc[UR50][R6.64], R11 ;  /* 0x0000000b0600c986 */ /* 0x0003e2000c101132 */
[----:B------:R-:W-:-:S03]  /*8130*/  ISETP.LT.OR P4, PT, R0, 0x11, !P2 ;  /* 0x000000110000780c */ /* 0x000fc60005781670 */
[----:B------:R-:W-:Y:S01]  /*8140*/  @!P1 STG.E.U8 desc[UR50][R6.64+0x1], R155 ;  /* 0x0000019b06009986 */ /* 0x000fe2000c101132 */
[----:B------:R-:W-:Y:S01]  /*8150*/  ISETP.LT.OR P1, PT, R0, 0xa, !P3 ;  /* 0x0000000a0000780c */ /* 0x000fe20005f21670 */
[-C--:B------:R-:W-:Y:S02]  /*8160*/  @!P5 IMAD R157, R157, R19.reuse, RZ ;  /* 0x000000139d9dd224 */ /* 0x080fe400078e02ff */
[-C--:B------:R-:W-:Y:S02]  /*8170*/  @!P6 IMAD R13, R158, R19.reuse, RZ ;  /* 0x000000139e0de224 */ /* 0x080fe400078e02ff */
[----:B0-----:R-:W-:-:S04]  /*8180*/  @!P0 IMAD R9, R156, R19, RZ ;  /* 0x000000139c098224 */ /* 0x001fc800078e02ff */
[-C--:B-1----:R-:W-:Y:S01]  /*8190*/  @!P4 IMAD R11, R160, R19.reuse, RZ ;  /* 0x00000013a00bc224 */ /* 0x082fe200078e02ff */
[----:B------:R0:W-:Y:S01]  /*81a0*/  @!P0 STG.E.U8 desc[UR50][R4.64+0x8], R9 ;  /* 0x0000080904008986 */ /* 0x0001e2000c101132 */
[C---:B------:R-:W-:Y:S02]  /*81b0*/  ISETP.LT.OR P0, PT, R0.reuse, 0x12, !P2 ;  /* 0x000000120000780c */ /* 0x040fe40005701670 */
[----:B------:R-:W-:Y:S01]  /*81c0*/  @!P1 IMAD R159, R159, R19, RZ ;  /* 0x000000139f9f9224 */ /* 0x000fe200078e02ff */
[----:B------:R-:W-:Y:S01]  /*81d0*/  @!P5 STG.E.U8 desc[UR50][R4.64+0x9], R157 ;  /* 0x0000099d0400d986 */ /* 0x000fe2000c101132 */
[----:B------:R-:W-:-:S03]  /*81e0*/  ISETP.LT.OR P5, PT, R0, 0x11, !P3 ;  /* 0x000000110000780c */ /* 0x000fc60005fa1670 */
[----:B------:R-:W-:Y:S01]  /*81f0*/  @!P6 STG.E.U8 desc[UR50][R6.64+0x8], R13 ;  /* 0x0000080d0600e986 */ /* 0x000fe2000c101132 */
[----:B------:R-:W-:-:S03]  /*8200*/  ISETP.LT.OR P6, PT, R0, 0x12, !P3 ;  /* 0x000000120000780c */ /* 0x000fc60005fc1670 */
[----:B------:R-:W-:Y:S01]  /*8210*/  @!P1 STG.E.U8 desc[UR50][R6.64+0x9], R159 ;  /* 0x0000099f06009986 */ /* 0x000fe2000c101132 */
[C---:B------:R-:W-:Y:S01]  /*8220*/  ISETP.LT.OR P1, PT, R0.reuse, 0x19, !P2 ;  /* 0x000000190000780c */ /* 0x040fe20005721670 */
[-C--:B------:R-:W-:Y:S02]  /*8230*/  @!P0 IMAD R161, R161, R19.reuse, RZ ;  /* 0x00000013a1a18224 */ /* 0x080fe400078e02ff */
[----:B------:R1:W-:Y:S01]  /*8240*/  @!P4 STG.E.U8 desc[UR50][R4.64+0x10], R11 ;  /* 0x0000100b0400c986 */ /* 0x0003e2000c101132 */
[----:B------:R-:W-:Y:S01]  /*8250*/  ISETP.LT.OR P4, PT, R0, 0x1a, !P2 ;  /* 0x0000001a0000780c */ /* 0x000fe20005781670 */
[-C--:B0-----:R-:W-:Y:S02]  /*8260*/  @!P5 IMAD R9, R162, R19.reuse, RZ ;  /* 0x00000013a209d224 */ /* 0x081fe400078e02ff */
[----:B------:R-:W-:Y:S01]  /*8270*/  @!P0 STG.E.U8 desc[UR50][R4.64+0x11], R161 ;  /* 0x000011a104008986 */ /* 0x000fe2000c101132 */
[----:B------:R-:W-:Y:S01]  /*8280*/  ISETP.LT.OR P0, PT, R0, 0x19, !P3 ;  /* 0x000000190000780c */ /* 0x000fe20005f01670 */
[----:B------:R-:W-:-:S02]  /*8290*/  @!P6 IMAD R163, R163, R19, RZ ;  /* 0x00000013a3a3e224 */ /* 0x000fc400078e02ff */
[----:B------:R0:W-:Y:S01]  /*82a0*/  @!P5 STG.E.U8 desc[UR50][R6.64+0x10], R9 ;  /* 0x000010090600d986 */ /* 0x0001e2000c101132 */
[----:B------:R-:W-:-:S03]  /*82b0*/  ISETP.LT.OR P5, PT, R0, 0x21, !P2 ;  /* 0x000000210000780c */ /* 0x000fc600057a1670 */
[----:B------:R-:W-:Y:S01]  /*82c0*/  @!P6 STG.E.U8 desc[UR50][R6.64+0x11], R163 ;  /* 0x000011a30600e986 */ /* 0x000fe2000c101132 */
[----:B------:R-:W-:Y:S01]  /*82d0*/  ISETP.LT.OR P6, PT, R0, 0x1a, !P3 ;  /* 0x0000001a0000780c */ /* 0x000fe20005fc1670 */
[-C--:B-1----:R-:W-:Y:S02]  /*82e0*/  @!P1 IMAD R11, R164, R19.reuse, RZ ;  /* 0x00000013a40b9224 */ /* 0x082fe400078e02ff */
[----:B------:R-:W-:-:S03]  /*82f0*/  @!P4 IMAD R165, R165, R19, RZ ;  /* 0x00000013a5a5c224 */ /* 0x000fc600078e02ff */
[----:B------:R1:W-:Y:S01]  /*8300*/  @!P1 STG.E.U8 desc[UR50][R4.64+0x18], R11 ;  /* 0x0000180b04009986 */ /* 0x0003e2000c101132 */
[----:B------:R-:W-:Y:S01]  /*8310*/  ISETP.LT.OR P1, PT, R0, 0x22, !P2 ;  /* 0x000000220000780c */ /* 0x000fe20005721670 */
[-C--:B0-----:R-:W-:Y:S02]  /*8320*/  @!P0 IMAD R9, R166, R19.reuse, RZ ;  /* 0x00000013a6098224 */ /* 0x081fe400078e02ff */
[----:B------:R-:W-:Y:S01]  /*8330*/  @!P4 STG.E.U8 desc[UR50][R4.64+0x19], R165 ;  /* 0x000019a50400c986 */ /* 0x000fe2000c101132 */
[-C--:B------:R-:W-:Y:S01]  /*8340*/  @!P5 IMAD R13, R168, R19.reuse, RZ ;  /* 0x00000013a80dd224 */ /* 0x080fe200078e02ff */
[C---:B------:R-:W-:Y:S01]  /*8350*/  ISETP.LT.OR P4, PT, R0.reuse, 0x21, !P3 ;  /* 0x000000210000780c */ /* 0x040fe20005f81670 */
[----:B------:R-:W-:Y:S01]  /*8360*/  @!P6 IMAD R167, R167, R19, RZ ;  /* 0x00000013a7a7e224 */ /* 0x000fe200078e02ff */
[----:B------:R0:W-:Y:S01]  /*8370*/  @!P0 STG.E.U8 desc[UR50][R6.64+0x18], R9 ;  /* 0x0000180906008986 */ /* 0x0001e2000c101132 */
[----:B------:R-:W-:-:S03]  /*8380*/  ISETP.LT.OR P0, PT, R0, 0x22, !P3 ;  /* 0x000000220000780c */ /* 0x000fc60005f01670 */
[----:B------:R-:W-:Y:S01]  /*8390*/  @!P6 STG.E.U8 desc[UR50][R6.64+0x19], R167 ;  /* 0x000019a70600e986 */ /* 0x000fe2000c101132 */
[C---:B------:R-:W-:Y:S01]  /*83a0*/  ISETP.LT.OR P6, PT, R0.reuse, 0x29, !P2 ;  /* 0x000000290000780c */ /* 0x040fe200057c1670 */
[-C--:B------:R-:W-:Y:S02]  /*83b0*/  @!P1 IMAD R169, R169, R19.reuse, RZ ;  /* 0x00000013a9a99224 */ /* 0x080fe400078e02ff */
[----:B------:R-:W-:Y:S01]  /*83c0*/  @!P5 STG.E.U8 desc[UR50][R4.64+0x20], R13 ;  /* 0x0000200d0400d986 */ /* 0x000fe2000c101132 */
[----:B------:R-:W-:Y:S02]  /*83d0*/  ISETP.LT.OR P5, PT, R0, 0x2a, !P2 ;  /* 0x0000002a0000780c */ /* 0x000fe400057a1670 */
[-C--:B-1----:R-:W-:Y:S01]  /*83e0*/  @!P4 IMAD R11, R170, R19.reuse, RZ ;  /* 0x00000013aa0bc224 */ /* 0x082fe200078e02ff */
[----:B------:R-:W-:Y:S01]  /*83f0*/  @!P1 STG.E.U8 desc[UR50][R4.64+0x21], R169 ;  /* 0x000021a904009986 */ /* 0x000fe2000c101132 */
[----:B------:R-:W-:Y:S01]  /*8400*/  ISETP.LT.OR P1, PT, R0, 0x29, !P3 ;  /* 0x000000290000780c */ /* 0x000fe20005f21670 */
[----:B------:R-:W-:-:S02]  /*8410*/  @!P0 IMAD R171, R171, R19, RZ ;  /* 0x00000013abab8224 */ /* 0x000fc400078e02ff */
[----:B------:R1:W-:Y:S01]  /*8420*/  @!P4 STG.E.U8 desc[UR50][R6.64+0x20], R11 ;  /* 0x0000200b0600c986 */ /* 0x0003e2000c101132 */
[----:B------:R-:W-:Y:S01]  /*8430*/  ISETP.LT.OR P4, PT, R0, 0x2a, !P3 ;  /* 0x0000002a0000780c */ /* 0x000fe20005f81670 */
[-C--:B0-----:R-:W-:Y:S02]  /*8440*/  @!P6 IMAD R9, R172, R19.reuse, RZ ;  /* 0x00000013ac09e224 */ /* 0x081fe400078e02ff */
[----:B------:R-:W-:Y:S01]  /*8450*/  @!P0 STG.E.U8 desc[UR50][R6.64+0x21], R171 ;  /* 0x000021ab06008986 */ /* 0x000fe2000c101132 */
[C---:B------:R-:W-:Y:S01]  /*8460*/  ISETP.LT.OR P0, PT, R0.reuse, 0x31, !P2 ;  /* 0x000000310000780c */ /* 0x040fe20005701670 */
[----:B------:R-:W-:Y:S02]  /*8470*/  @!P5 IMAD R173, R173, R19, RZ ;  /* 0x00000013adadd224 */ /* 0x000fe400078e02ff */
        /* <DEDUP_REMOVED lines=10> */
[----:B------:R-:W-:Y:S01]  /*8520*/  ISETP.LT.OR P4, PT, R0, 0x39, !P2 ;  /* 0x000000390000780c */ /* 0x000fe20005781670 */
[-C--:B------:R-:W-:Y:S02]  /*8530*/  @!P6 IMAD R13, R178, R19.reuse, RZ ;  /* 0x00000013b20de224 */ /* 0x080fe400078e02ff */
[----:B------:R-:W-:Y:S01]  /*8540*/  @!P5 IMAD R177, R177, R19, RZ ;  /* 0x00000013b1b1d224 */ /* 0x000fe200078e02ff */
[----:B------:R0:W-:Y:S01]  /*8550*/  @!P0 STG.E.U8 desc[UR50][R4.64+0x30], R9 ;  /* 0x0000300904008986 */ /* 0x0001e2000c101132 */
[----:B------:R-:W-:-:S03]  /*8560*/  ISETP.LT.OR P0, PT, R0, 0x3a, !P2 ;  /* 0x0000003a0000780c */ /* 0x000fc60005701670 */
[----:B------:R-:W-:Y:S01]  /*8570*/  @!P5 STG.E.U8 desc[UR50][R4.64+0x31], R177 ;  /* 0x000031b10400d986 */ /* 0x000fe2000c101132 */
[C---:B------:R-:W-:Y:S01]  /*8580*/  ISETP.LT.OR P5, PT, R0.reuse, 0x39, !P3 ;  /* 0x000000390000780c */ /* 0x040fe20005fa1670 */
[-C--:B------:R-:W-:Y:S02]  /*8590*/  @!P1 IMAD R179, R179, R19.reuse, RZ ;  /* 0x00000013b3b39224 */ /* 0x080fe400078e02ff */
[----:B------:R-:W-:Y:S01]  /*85a0*/  @!P6 STG.E.U8 desc[UR50][R6.64+0x30], R13 ;  /* 0x0000300d0600e986 */ /* 0x000fe2000c101132 */
[----:B------:R-:W-:Y:S01]  /*85b0*/  ISETP.LT.OR P6, PT, R0, 0x3a, !P3 ;  /* 0x0000003a0000780c */ /* 0x000fe20005fc1670 */
[-C--:B-1----:R-:W-:Y:S02]  /*85c0*/  @!P4 IMAD R11, R180, R19.reuse, RZ ;  /* 0x00000013b40bc224 */ /* 0x082fe400078e02ff */
        /* <DEDUP_REMOVED lines=82> */
[----:B------:R-:W-:Y:S01]  /*8af0*/  @!P0 STG.E.U8 desc[UR50][R6.64+0x68], R9 ;  /* 0x0000680906008986 */ /* 0x000fe2000c101132 */
[----:B------:R-:W-:-:S02]  /*8b00*/  ISETP.LT.OR P0, PT, R0, 0x79, !P2 ;  /* 0x000000790000780c */ /* 0x000fc40005701670 */
[C---:B------:R-:W-:Y:S01]  /*8b10*/  ISETP.LT.OR P2, PT, R0.reuse, 0x7a, !P2 ;  /* 0x0000007a0000780c */ /* 0x040fe20005741670 */
[----:B------:R-:W-:Y:S01]  /*8b20*/  @!P5 STG.E.U8 desc[UR50][R6.64+0x69], R207 ;  /* 0x000069cf0600d986 */ /* 0x000fe2000c101132 */
[-C--:B------:R-:W-:Y:S01]  /*8b30*/  @!P1 IMAD R209, R209, R19.reuse, RZ ;  /* 0x00000013d1d19224 */ /* 0x080fe200078e02ff */
[C---:B------:R-:W-:Y:S02]  /*8b40*/  ISETP.LT.OR P5, PT, R0.reuse, 0x79, !P3 ;  /* 0x000000790000780c */ /* 0x040fe40005fa1670 */
[----:B------:R0:W-:Y:S01]  /*8b50*/  @!P6 STG.E.U8 desc[UR50][R4.64+0x70], R13 ;  /* 0x0000700d0400e986 */ /* 0x0001e2000c101132 */
[----:B------:R-:W-:Y:S01]  /*8b60*/  ISETP.LT.OR P6, PT, R0, 0x72, !P3 ;  /* 0x000000720000780c */ /* 0x000fe20005fc1670 */
[----:B-1----:R-:W-:Y:S01]  /*8b70*/  @!P4 IMAD R11, R210, R19, RZ ;  /* 0x00000013d20bc224 */ /* 0x002fe200078e02ff */
[----:B------:R-:W-:Y:S01]  /*8b80*/  ISETP.LT.OR P3, PT, R0, 0x7a, !P3 ;  /* 0x0000007a0000780c */ /* 0x000fe20005f61670 */
[----:B------:R-:W-:Y:S01]  /*8b90*/  @!P1 STG.E.U8 desc[UR50][R4.64+0x71], R209 ;  /* 0x000071d104009986 */ /* 0x000fe2000c101132 */
[----:B------:R-:W-:-:S03]  /*8ba0*/  ISETP.GE.AND P1, PT, R3, 0x81, PT ;  /* 0x000000810300780c */ /* 0x000fc60003f26270 */
[----:B------:R1:W-:Y:S01]  /*8bb0*/  @!P4 STG.E.U8 desc[UR50][R6.64+0x70], R11 ;  /* 0x0000700b0600c986 */ /* 0x0003e2000c101132 */
[----:B------:R-:W-:Y:S01]  /*8bc0*/  ISETP.LT.OR P4, PT, R0, 0x1, !P1 ;  /* 0x000000010000780c */ /* 0x000fe20004f81670 */
[-C--:B------:R-:W-:Y:S02]  /*8bd0*/  @!P2 IMAD R213, R213, R19.reuse, RZ ;  /* 0x00000013d5d5a224 */ /* 0x080fe400078e02ff */
[-C--:B0-----:R-:W-:Y:S02]  /*8be0*/  @!P0 IMAD R13, R212, R19.reuse, RZ ;  /* 0x00000013d40d8224 */ /* 0x081fe400078e02ff */
[-C--:B------:R-:W-:Y:S02]  /*8bf0*/  @!P6 IMAD R211, R211, R19.reuse, RZ ;  /* 0x00000013d3d3e224 */ /* 0x080fe400078e02ff */
[-C--:B------:R-:W-:Y:S02]  /*8c00*/  @!P5 IMAD R21, R214, R19.reuse, RZ ;  /* 0x00000013d615d224 */ /* 0x080fe400078e02ff */
[----:B------:R-:W-:Y:S01]  /*8c10*/  @!P3 IMAD R215, R215, R19, RZ ;  /* 0x00000013d7d7b224 */ /* 0x000fe200078e02ff */
[----:B------:R-:W-:Y:S01]  /*8c20*/  @!P6 STG.E.U8 desc[UR50][R6.64+0x71], R211 ;  /* 0x000071d30600e986 */ /* 0x000fe2000c101132 */
[----:B------:R-:W-:-:S02]  /*8c30*/  ISETP.LT.OR P6, PT, R0, 0x2, !P1 ;  /* 0x000000020000780c */ /* 0x000fc40004fc1670 */
[----:B------:R-:W-:Y:S01]  /*8c40*/  @!P4 IMAD R23, R88, R19, RZ ;  /* 0x000000135817c224 */ /* 0x000fe200078e02ff */
[----:B------:R-:W-:Y:S01]  /*8c50*/  @!P0 STG.E.U8 desc[UR50][R4.64+0x78], R13 ;  /* 0x0000780d04008986 */ /* 0x000fe2000c101132 */
[----:B------:R-:W-:-:S03]  /*8c60*/  ISETP.GE.AND P0, PT, R3, 0x89, PT ;  /* 0x000000890300780c */ /* 0x000fc60003f06270 */
[----:B------:R-:W-:Y:S01]  /*8c70*/  @!P2 STG.E.U8 desc[UR50][R4.64+0x79], R213 ;  /* 0x000079d50400a986 */ /* 0x000fe2000c101132 */
[----:B------:R-:W-:-:S03]  /*8c80*/  ISETP.LT.OR P2, PT, R0, 0x1, !P0 ;  /* 0x000000010000780c */ /* 0x000fc60004741670 */
[----:B------:R-:W-:Y:S01]  /*8c90*/  @!P5 STG.E.U8 desc[UR50][R6.64+0x78], R21 ;  /* 0x000078150600d986 */ /* 0x000fe2000c101132 */
[----:B------:R-:W-:Y:S01]  /*8ca0*/  @!P4 IADD3 R8, P5, R4, UR43, RZ ;  /* 0x0000002b0408cc10 */ /* 0x000fe2000ffbe0ff */
[-C--:B------:R-:W-:Y:S02]  /*8cb0*/  @!P6 IMAD R89, R89, R19.reuse, RZ ;  /* 0x000000135959e224 */ /* 0x080fe400078e02ff */
[----:B------:R-:W-:Y:S01]  /*8cc0*/  @!P3 STG.E.U8 desc[UR50][R6.64+0x79], R215 ;  /* 0x000079d70600b986 */ /* 0x000fe2000c101132 */
[C---:B------:R-:W-:Y:S02]  /*8cd0*/  @!P4 IADD3.X R9, R5.reuse, UR42, RZ, P5, !PT ;  /* 0x0000002a0509cc10 */ /* 0x040fe4000affe4ff */
[----:B------:R-:W-:Y:S02]  /*8ce0*/  ISETP.LT.OR P3, PT, R0, 0x2, !P0 ;  /* 0x000000020000780c */ /* 0x000fe40004761670 */
[----:B------:R-:W-:Y:S01]  /*8cf0*/  @!P6 IADD3 R14, P5, R4, UR43, RZ ;  /* 0x0000002b040eec10 */ /* 0x000fe2000ffbe0ff */
[----:B------:R0:W-:Y:S01]  /*8d00*/  @!P4 STG.E.U8 desc[UR50][R8.64], R23 ;  /* 0x000000170800c986 */ /* 0x0001e2000c101132 */
[----:B------:R-:W-:Y:S01]  /*8d10*/  ISETP.LT.OR P4, PT, R0, 0x9, !P1 ;  /* 0x000000090000780c */ /* 0x000fe20004f81670 */
[----:B------:R-:W-:Y:S01]  /*8d20*/  @!P2 IMAD R153, R90, R19, RZ ;  /* 0x000000135a99a224 */ /* 0x000fe200078e02ff */
[----:B------:R-:W-:-:S02]  /*8d30*/  @!P6 IADD3.X R15, R5, UR42, RZ, P5, !PT ;  /* 0x0000002a050fec10 */ /* 0x000fc4000affe4ff */
[----:B------:R-:W-:-:S03]  /*8d40*/  @!P2 IADD3 R10, P5, R6, UR43, RZ ;  /* 0x0000002b060aac10 */ /* 0x000fc6000ffbe0ff */
[----:B------:R2:W-:Y:S01]  /*8d50*/  @!P6 STG.E.U8 desc[UR50][R14.64+0x1], R89 ;  /* 0x000001590e00e986 */ /* 0x0005e2000c101132 */
[----:B-1----:R-:W-:Y:S01]  /*8d60*/  @!P2 IADD3.X R11, R7, UR42, RZ, P5, !PT ;  /* 0x0000002a070bac10 */ /* 0x002fe2000affe4ff */
[-C--:B------:R-:W-:Y:S01]  /*8d70*/  @!P3 IMAD R91, R91, R19.reuse, RZ ;  /* 0x000000135b5bb224 */ /* 0x080fe200078e02ff */
[----:B------:R-:W-:Y:S02]  /*8d80*/  ISETP.LT.OR P6, PT, R0, 0xa, !P1 ;  /* 0x0000000a0000780c */ /* 0x000fe40004fc1670 */
[----:B------:R-:W-:Y:S01]  /*8d90*/  @!P3 IADD3 R12, P5, R6, UR43, RZ ;  /* 0x0000002b060cbc10 */ /* 0x000fe2000ffbe0ff */
[----:B------:R1:W-:Y:S01]  /*8da0*/  @!P2 STG.E.U8 desc[UR50][R10.64], R153 ;  /* 0x000000990a00a986 */ /* 0x0003e2000c101132 */
[----:B------:R-:W-:Y:S01]  /*8db0*/  ISETP.LT.OR P2, PT, R0, 0x9, !P0 ;  /* 0x000000090000780c */ /* 0x000fe20004741670 */
[----:B0-----:R-:W-:Y:S01]  /*8dc0*/  @!P4 IMAD R23, R92, R19, RZ ;  /* 0x000000135c17c224 */ /* 0x001fe200078e02ff */
[----:B------:R-:W-:Y:S02]  /*8dd0*/  @!P3 IADD3.X R13, R7, UR42, RZ, P5, !PT ;  /* 0x0000002a070dbc10 */ /* 0x000fe4000affe4ff */
[----:B------:R-:W-:-:S03]  /*8de0*/  @!P4 IADD3 R20, P5, R4, UR43, RZ ;  /* 0x0000002b0414cc10 */ /* 0x000fc6000ffbe0ff */
[----:B------:R-:W-:Y:S01]  /*8df0*/  @!P3 STG.E.U8 desc[UR50][R12.64+0x1], R91 ;  /* 0x0000015b0c00b986 */ /* 0x000fe2000c101132 */
[----:B------:R-:W-:Y:S01]  /*8e00*/  @!P4 IADD3.X R21, R5, UR42, RZ, P5, !PT ;  /* 0x0000002a0515cc10 */ /* 0x000fe2000affe4ff */
[-C--:B------:R-:W-:Y:S01]  /*8e10*/  @!P6 IMAD R93, R93, R19.reuse, RZ ;  /* 0x000000135d5de224 */ /* 0x080fe200078e02ff */
[----:B------:R-:W-:Y:S02]  /*8e20*/  ISETP.LT.OR P3, PT, R0, 0xa, !P0 ;  /* 0x0000000a0000780c */ /* 0x000fe40004761670 */
[----:B--2---:R-:W-:Y:S01]  /*8e30*/  @!P6 IADD3 R14, P5, R4, UR43, RZ ;  /* 0x0000002b040eec10 */ /* 0x004fe2000ffbe0ff */
[----:B------:R0:W-:Y:S01]  /*8e40*/  @!P4 STG.E.U8 desc[UR50][R20.64+0x8], R23 ;  /* 0x000008171400c986 */ /* 0x0001e2000c101132 */
[----:B------:R-:W-:Y:S01]  /*8e50*/  ISETP.LT.OR P4, PT, R0, 0x11, !P1 ;  /* 0x000000110000780c */ /* 0x000fe20004f81670 */
[----:B------:R-:W-:Y:S01]  /*8e60*/  @!P2 IMAD R89, R94, R19, RZ ;  /* 0x000000135e59a224 */ /* 0x000fe200078e02ff */
[----:B------:R-:W-:Y:S02]  /*8e70*/  @!P6 IADD3.X R15, R5, UR42, RZ, P5, !PT ;  /* 0x0000002a050fec10 */ /* 0x000fe4000affe4ff */
[----:B------:R-:W-:-:S03]  /*8e80*/  @!P2 IADD3 R8, P5, R6, UR43, RZ ;  /* 0x0000002b0608ac10 */ /* 0x000fc6000ffbe0ff */
[----:B------:R2:W-:Y:S01]  /*8e90*/  @!P6 STG.E.U8 desc[UR50][R14.64+0x9], R93 ;  /* 0x0000095d0e00e986 */ /* 0x0005e2000c101132 */
[----:B------:R-:W-:Y:S01]  /*8ea0*/  @!P2 IADD3.X R9, R7, UR42, RZ, P5, !PT ;  /* 0x0000002a0709ac10 */ /* 0x000fe2000affe4ff */
[-C--:B------:R-:W-:Y:S01]  /*8eb0*/  @!P3 IMAD R95, R95, R19.reuse, RZ ;  /* 0x000000135f5fb224 */ /* 0x080fe200078e02ff */
[----:B------:R-:W-:Y:S02]  /*8ec0*/  ISETP.LT.OR P6, PT, R0, 0x12, !P1 ;  /* 0x000000120000780c */ /* 0x000fe40004fc1670 */
[----:B-1----:R-:W-:Y:S01]  /*8ed0*/  @!P3 IADD3 R10, P5, R6, UR43, RZ ;  /* 0x0000002b060abc10 */ /* 0x002fe2000ffbe0ff */
[----:B------:R1:W-:Y:S01]  /*8ee0*/  @!P2 STG.E.U8 desc[UR50][R8.64+0x8], R89 ;  /* 0x000008590800a986 */ /* 0x0003e2000c101132 */
[----:B------:R-:W-:Y:S01]  /*8ef0*/  ISETP.LT.OR P2, PT, R0, 0x11, !P0 ;  /* 0x000000110000780c */ /* 0x000fe20004741670 */
[----:B0-----:R-:W-:Y:S01]  /*8f00*/  @!P4 IMAD R21, R96, R19, RZ ;  /* 0x000000136015c224 */ /* 0x001fe200078e02ff */
[----:B------:R-:W-:Y:S02]  /*8f10*/  @!P3 IADD3.X R11, R7, UR42, RZ, P5, !PT ;  /* 0x0000002a070bbc10 */ /* 0x000fe4000affe4ff */
[----:B------:R-:W-:-:S03]  /*8f20*/  @!P4 IADD3 R12, P5, R4, UR43, RZ ;  /* 0x0000002b040ccc10 */ /* 0x000fc6000ffbe0ff */
[----:B------:R0:W-:Y:S01]  /*8f30*/  @!P3 STG.E.U8 desc[UR50][R10.64+0x9], R95 ;  /* 0x0000095f0a00b986 */ /* 0x0001e2000c101132 */
        /* <DEDUP_REMOVED lines=8> */
[----:B-1----:R-:W-:-:S03]  /*8fc0*/  @!P2 IADD3 R8, P5, R6, UR43, RZ ;  /* 0x0000002b0608ac10 */ /* 0x002fc6000ffbe0ff */
[----:B------:R1:W-:Y:S01]  /*8fd0*/  @!P6 STG.E.U8 desc[UR50][R14.64+0x11], R97 ;  /* 0x000011610e00e986 */ /* 0x0003e2000c101132 */
[----:B------:R-:W-:Y:S01]  /*8fe0*/  @!P2 IADD3.X R9, R7, UR42, RZ, P5, !PT ;  /* 0x0000002a0709ac10 */ /* 0x000fe2000affe4ff */
[-C--:B------:R-:W-:Y:S01]  /*8ff0*/  @!P3 IMAD R99, R99, R19.reuse, RZ ;  /* 0x000000136363b224 */ /* 0x080fe200078e02ff */
[----:B------:R-:W-:Y:S02]  /*9000*/  ISETP.LT.OR P6, PT, R0, 0x1a, !P1 ;  /* 0x0000001a0000780c */ /* 0x000fe40004fc1670 */
[----:B0-----:R-:W-:Y:S01]  /*9010*/  @!P3 IADD3 R10, P5, R6, UR43, RZ ;  /* 0x0000002b060abc10 */ /* 0x001fe2000ffbe0ff */
[----:B------:R0:W-:Y:S01]  /*9020*/  @!P2 STG.E.U8 desc[UR50][R8.64+0x10], R23 ;  /* 0x000010170800a986 */ /* 0x0001e2000c101132 */
[----:B------:R-:W-:Y:S01]  /*9030*/  ISETP.LT.OR P2, PT, R0, 0x19, !P0 ;  /* 0x000000190000780c */ /* 0x000fe20004741670 */
[----:B--2---:R-:W-:Y:S01]  /*9040*/  @!P4 IMAD R21, R100, R19, RZ ;  /* 0x000000136415c224 */ /* 0x004fe200078e02ff */
        /* <DEDUP_REMOVED lines=19> */
[----:B-1----:R-:W-:Y:S01]  /*9180*/  @!P4 IMAD R21, R104, R19, RZ ;  /* 0x000000136815c224 */ /* 0x002fe200078e02ff */
[----:B------:R-:W-:Y:S02]  /*9190*/  @!P3 IADD3.X R11, R7, UR42, RZ, P5, !PT ;  /* 0x0000002a070bbc10 */ /* 0x000fe4000affe4ff */
[----:B------:R-:W-:-:S03]  /*91a0*/  @!P4 IADD3 R12, P5, R4, UR43, RZ ;  /* 0x0000002b040ccc10 */ /* 0x000fc6000ffbe0ff */
        /* <DEDUP_REMOVED lines=209> */
[----:B------:R-:W-:-:S02]  /*9ec0*/  @!P2 IADD3 R8, P5, R6, UR43, RZ ;  /* 0x0000002b0608ac10 */ /* 0x000fc4000ffbe0ff */
[----:B------:R-:W-:Y:S01]  /*9ed0*/  ISETP.LT.OR P1, PT, R0, 0x7a, !P1 ;  /* 0x0000007a0000780c */ /* 0x000fe20004f21670 */
[----:B------:R1:W-:Y:S01]  /*9ee0*/  @!P6 STG.E.U8 desc[UR50][R14.64+0x71], R145 ;  /* 0x000071910e00e986 */ /* 0x0003e2000c101132 */
[----:B------:R-:W-:Y:S01]  /*9ef0*/  @!P2 IADD3.X R9, R7, UR42, RZ, P5, !PT ;  /* 0x0000002a0709ac10 */ /* 0x000fe2000affe4ff */
[-C--:B------:R-:W-:Y:S01]  /*9f00*/  @!P3 IMAD R147, R147, R19.reuse, RZ ;  /* 0x000000139393b224 */ /* 0x080fe200078e02ff */
[----:B0-----:R-:W-:Y:S02]  /*9f10*/  @!P3 IADD3 R10, P6, R6, UR43, RZ ;  /* 0x0000002b060abc10 */ /* 0x001fe4000ffde0ff */
[----:B------:R-:W-:Y:S01]  /*9f20*/  ISETP.LT.OR P5, PT, R0, 0x79, !P0 ;  /* 0x000000790000780c */ /* 0x000fe200047a1670 */
[----:B------:R0:W-:Y:S01]  /*9f30*/  @!P2 STG.E.U8 desc[UR50][R8.64+0x70], R23 ;  /* 0x000070170800a986 */ /* 0x0001e2000c101132 */
[----:B------:R-:W-:Y:S01]  /*9f40*/  @!P3 IADD3.X R11, R7, UR42, RZ, P6, !PT ;  /* 0x0000002a070bbc10 */ /* 0x000fe2000b7fe4ff */
[----:B--2---:R-:W-:Y:S01]  /*9f50*/  @!P4 IMAD R21, R148, R19, RZ ;  /* 0x000000139415c224 */ /* 0x004fe200078e02ff */
[----:B------:R-:W-:-:S02]  /*9f60*/  @!P4 IADD3 R12, P6, R4, UR43, RZ ;  /* 0x0000002b040ccc10 */ /* 0x000fc4000ffde0ff */
[----:B------:R-:W-:Y:S01]  /*9f70*/  ISETP.LT.OR P2, PT, R0, 0x7a, !P0 ;  /* 0x0000007a0000780c */ /* 0x000fe20004741670 */
[----:B------:R2:W-:Y:S01]  /*9f80*/  @!P3 STG.E.U8 desc[UR50][R10.64+0x71], R147 ;  /* 0x000071930a00b986 */ /* 0x0005e2000c101132 */
[----:B------:R-:W-:Y:S01]  /*9f90*/  @!P4 IADD3.X R13, R5, UR42, RZ, P6, !PT ;  /* 0x0000002a050dcc10 */ /* 0x000fe2000b7fe4ff */
[-C--:B------:R-:W-:Y:S01]  /*9fa0*/  @!P1 IMAD R149, R149, R19.reuse, RZ ;  /* 0x0000001395959224 */ /* 0x080fe200078e02ff */
[----:B-1----:R-:W-:Y:S02]  /*9fb0*/  @!P1 IADD3 R14, P3, R4, UR43, RZ ;  /* 0x0000002b040e9c10 */ /* 0x002fe4000ff7e0ff */
[----:B------:R-:W-:Y:S01]  /*9fc0*/  ISETP.GE.AND P0, PT, R3, 0x101, PT ;  /* 0x000001010300780c */ /* 0x000fe20003f06270 */
[----:B------:R1:W-:Y:S01]  /*9fd0*/  @!P4 STG.E.U8 desc[UR50][R12.64+0x78], R21 ;  /* 0x000078150c00c986 */ /* 0x0003e2000c101132 */
[----:B------:R-:W-:Y:S01]  /*9fe0*/  @!P1 IADD3.X R15, R5, UR42, RZ, P3, !PT ;  /* 0x0000002a050f9c10 */ /* 0x000fe20009ffe4ff */
[----:B0-----:R-:W-:Y:S01]  /*9ff0*/  @!P5 IMAD R23, R150, R19, RZ ;  /* 0x000000139617d224 */ /* 0x001fe200078e02ff */
[----:B------:R-:W-:-:S02]  /*a000*/  ISETP.LT.OR P3, PT, R0, 0x1, !P0 ;  /* 0x000000010000780c */ /* 0x000fc40004761670 */
[----:B------:R-:W-:Y:S01]  /*a010*/  @!P5 IADD3 R8, P4, R6, UR43, RZ ;  /* 0x0000002b0608dc10 */ /* 0x000fe2000ff9e0ff */
[----:B------:R0:W-:Y:S01]  /*a020*/  @!P1 STG.E.U8 desc[UR50][R14.64+0x79], R149 ;  /* 0x000079950e009986 */ /* 0x0001e2000c101132 */
[----:B------:R-:W-:Y:S01]  /*a030*/  ISETP.LT.OR P1, PT, R0, 0x2, !P0 ;  /* 0x000000020000780c */ /* 0x000fe20004721670 */
[-C--:B------:R-:W-:Y:S01]  /*a040*/  @!P2 IMAD R151, R151, R19.reuse, RZ ;  /* 0x000000139797a224 */ /* 0x080fe200078e02ff */
[----:B------:R-:W-:Y:S02]  /*a050*/  @!P5 IADD3.X R9, R7, UR42, RZ, P4, !PT ;  /* 0x0000002a0709dc10 */ /* 0x000fe4000a7fe4ff */
[----:B--2---:R-:W-:Y:S02]  /*a060*/  @!P2 IADD3 R10, P6, R6, UR43, RZ ;  /* 0x0000002b060aac10 */ /* 0x004fe4000ffde0ff */
[----:B------:R-:W-:Y:S01]  /*a070*/  ISETP.GE.AND P4, PT, R3, 0x109, PT ;  /* 0x000001090300780c */ /* 0x000fe20003f86270 */
[----:B------:R2:W-:Y:S01]  /*a080*/  @!P5 STG.E.U8 desc[UR50][R8.64+0x78], R23 ;  /* 0x000078170800d986 */ /* 0x0005e2000c101132 */
[----:B------:R-:W-:Y:S01]  /*a090*/  @!P2 IADD3.X R11, R7, UR42, RZ, P6, !PT ;  /* 0x0000002a070bac10 */ /* 0x000fe2000b7fe4ff */
[----:B------:R-:W-:Y:S01]  /*a0a0*/  @!P3 IMAD R3, R24, R19, RZ ;  /* 0x000000131803b224 */ /* 0x000fe200078e02ff */
[----:B------:R-:W-:-:S02]  /*a0b0*/  ISETP.LT.OR P5, PT, R0, 0x1, !P4 ;  /* 0x000000010000780c */ /* 0x000fc400067a1670 */
[----:B-1----:R-:W-:Y:S01]  /*a0c0*/  @!P3 IADD3 R12, P6, R4, UR47, RZ ;  /* 0x0000002f040cbc10 */ /* 0x002fe2000ffde0ff */
[----:B------:R1:W-:Y:S01]  /*a0d0*/  @!P2 STG.E.U8 desc[UR50][R10.64+0x79], R151 ;  /* 0x000079970a00a986 */ /* 0x0003e2000c101132 */
[----:B------:R-:W-:Y:S01]  /*a0e0*/  ISETP.LT.OR P2, PT, R0, 0x2, !P4 ;  /* 0x000000020000780c */ /* 0x000fe20006741670 */
[----:B------:R-:W-:Y:S01]  /*a0f0*/  @!P1 IMAD R25, R25, R19, RZ ;  /* 0x0000001319199224 */ /* 0x000fe200078e02ff */
[----:B------:R-:W-:Y:S02]  /*a100*/  @!P3 IADD3.X R13, R5, UR46, RZ, P6, !PT ;  /* 0x0000002e050dbc10 */ /* 0x000fe4000b7fe4ff */
[----:B0-----:R-:W-:-:S03]  /*a110*/  @!P1 IADD3 R14, P6, R4, UR47, RZ ;  /* 0x0000002f040e9c10 */ /* 0x001fc6000ffde0ff */
        /* <DEDUP_REMOVED lines=12> */
[-C--:B0-----:R-:W-:Y:S01]  /*a1e0*/  @!P3 IMAD R3, R28, R19.reuse, RZ ;  /* 0x000000131c03b224 */ /* 0x081fe200078e02ff */
[----:B------:R-:W-:Y:S02]  /*a1f0*/  ISETP.LT.OR P5, PT, R0, 0x9, !P4 ;  /* 0x000000090000780c */ /* 0x000fe400067a1670 */
[----:B------:R-:W-:Y:S01]  /*a200*/  @!P3 IADD3 R12, P6, R4, UR47, RZ ;  /* 0x0000002f040cbc10 */ /* 0x000fe2000ffde0ff */
[----:B------:R0:W-:Y:S01]  /*a210*/  @!P2 STG.E.U8 desc[UR50][R10.64+0x1], R27 ;  /* 0x0000011b0a00a986 */ /* 0x0001e2000c101132 */
[----:B------:R-:W-:Y:S01]  /*a220*/  ISETP.LT.OR P2, PT, R0, 0xa, !P4 ;  /* 0x0000000a0000780c */ /* 0x000fe20006741670 */
[----:B------:R-:W-:Y:S01]  /*a230*/  @!P1 IMAD R29, R29, R19, RZ ;  /* 0x000000131d1d9224 */ /* 0x000fe200078e02ff */
[----:B------:R-:W-:Y:S02]  /*a240*/  @!P3 IADD3.X R13, R5, UR46, RZ, P6, !PT ;  /* 0x0000002e050dbc10 */ /* 0x000fe4000b7fe4ff */
[----:B--2---:R-:W-:-:S03]  /*a250*/  @!P1 IADD3 R14, P6, R4, UR47, RZ ;  /* 0x0000002f040e9c10 */ /* 0x004fc6000ffde0ff */
[----:B------:R2:W-:Y:S01]  /*a260*/  @!P3 STG.E.U8 desc[UR50][R12.64+0x8], R3 ;  /* 0x000008030c00b986 */ /* 0x0005e2000c101132 */
[----:B------:R-:W-:Y:S01]  /*a270*/  @!P1 IADD3.X R15, R5, UR46, RZ, P6, !PT ;  /* 0x0000002e050f9c10 */ /* 0x000fe2000b7fe4ff */
[-C--:B-1----:R-:W-:Y:S01]  /*a280*/  @!P5 IMAD R21, R30, R19.reuse, RZ ;  /* 0x000000131e15d224 */ /* 0x082fe200078e02ff */
[----:B------:R-:W-:Y:S02]  /*a290*/  ISETP.LT.OR P3, PT, R0, 0x11, !P0 ;  /* 0x000000110000780c */ /* 0x000fe40004761670 */
[----:B------:R-:W-:Y:S01]  /*a2a0*/  @!P5 IADD3 R8, P6, R6, UR47, RZ ;  /* 0x0000002f0608dc10 */ /* 0x000fe2000ffde0ff */
[----:B------:R1:W-:Y:S01]  /*a2b0*/  @!P1 STG.E.U8 desc[UR50][R14.64+0x9], R29 ;  /* 0x0000091d0e009986 */ /* 0x0003e2000c101132 */
[----:B------:R-:W-:Y:S01]  /*a2c0*/  ISETP.LT.OR P1, PT, R0, 0x12, !P0 ;  /* 0x000000120000780c */ /* 0x000fe20004721670 */
[----:B------:R-:W-:Y:S01]  /*a2d0*/  @!P2 IMAD R31, R31, R19, RZ ;  /* 0x000000131f1fa224 */ /* 0x000fe200078e02ff */
[----:B------:R-:W-:Y:S02]  /*a2e0*/  @!P5 IADD3.X R9, R7, UR46, RZ, P6, !PT ;  /* 0x0000002e0709dc10 */ /* 0x000fe4000b7fe4ff */
[----:B0-----:R-:W-:-:S03]  /*a2f0*/  @!P2 IADD3 R10, P6, R6, UR47, RZ ;  /* 0x0000002f060aac10 */ /* 0x001fc6000ffde0ff */
[----:B------:R0:W-:Y:S01]  /*a300*/  @!P5 STG.E.U8 desc[UR50][R8.64+0x8], R21 ;  /* 0x000008150800d986 */ /* 0x0001e2000c101132 */
[----:B------:R-:W-:Y:S01]  /*a310*/  @!P2 IADD3.X R11, R7, UR46, RZ, P6, !PT ;  /* 0x0000002e070bac10 */ /* 0x000fe2000b7fe4ff */
[-C--:B--2---:R-:W-:Y:S01]  /*a320*/  @!P3 IMAD R3, R32, R19.reuse, RZ ;  /* 0x000000132003b224 */ /* 0x084fe200078e02ff */
[----:B------:R-:W-:Y:S02]  /*a330*/  ISETP.LT.OR P5, PT, R0, 0x11, !P4 ;  /* 0x000000110000780c */ /* 0x000fe400067a1670 */
[----:B------:R-:W-:Y:S01]  /*a340*/  @!P3 IADD3 R12, P6, R4, UR47, RZ ;  /* 0x0000002f040cbc10 */ /* 0x000fe2000ffde0ff */
        /* <DEDUP_REMOVED lines=228> */
[----:B------:R-:W-:Y:S02]  /*b190*/  @!P5 IADD3 R8, P6, R6, UR47, RZ ;  /* 0x0000002f0608dc10 */ /* 0x000fe4000ffde0ff */
[C---:B------:R-:W-:Y:S01]  /*b1a0*/  ISETP.LT.OR P3, PT, R0.reuse, 0x71, !P0 ;  /* 0x000000710000780c */ /* 0x040fe20004761670 */
[----:B------:R1:W-:Y:S01]  /*b1b0*/  @!P1 STG.E.U8 desc[UR50][R14.64+0x69], R77 ;  /* 0x0000694d0e009986 */ /* 0x0003e2000c101132 */
[----:B------:R-:W-:Y:S01]  /*b1c0*/  @!P5 IADD3.X R9, R7, UR46, RZ, P6, !PT ;  /* 0x0000002e0709dc10 */ /* 0x000fe2000b7fe4ff */
[----:B------:R-:W-:Y:S01]  /*b1d0*/  @!P2 IMAD R79, R79, R19, RZ ;  /* 0x000000134f4fa224 */ /* 0x000fe200078e02ff */
[----:B------:R-:W-:Y:S02]  /*b1e0*/  ISETP.LT.OR P1, PT, R0, 0x72, !P0 ;  /* 0x000000720000780c */ /* 0x000fe40004721670 */
[----:B0-----:R-:W-:Y:S01]  /*b1f0*/  @!P2 IADD3 R10, P6, R6, UR47, RZ ;  /* 0x0000002f060aac10 */ /* 0x001fe2000ffde0ff */
[----:B------:R0:W-:Y:S03]  /*b200*/  @!P5 STG.E.U8 desc[UR50][R8.64+0x68], R21 ;  /* 0x000068150800d986 */ /* 0x0001e6000c101132 */
[----:B------:R-:W-:-:S03]  /*b210*/  @!P2 IADD3.X R11, R7, UR46, RZ, P6, !PT ;  /* 0x0000002e070bac10 */ /* 0x000fc6000b7fe4ff */
[----:B--2---:R-:W-:Y:S01]  /*b220*/  @!P3 IADD3 R12, P5, R4, UR47, RZ ;  /* 0x0000002f040cbc10 */ /* 0x004fe2000ffbe0ff */
[-C--:B------:R-:W-:Y:S01]  /*b230*/  @!P3 IMAD R3, R80, R19.reuse, RZ ;  /* 0x000000135003b224 */ /* 0x080fe200078e02ff */
[----:B------:R-:W-:Y:S01]  /*b240*/  @!P2 STG.E.U8 desc[UR50][R10.64+0x69], R79 ;  /* 0x0000694f0a00a986 */ /* 0x000fe2000c101132 */
[----:B------:R-:W-:Y:S01]  /*b250*/  ISETP.LT.OR P2, PT, R0, 0x71, !P4 ;  /* 0x000000710000780c */ /* 0x000fe20006741670 */
[----:B------:R-:W-:Y:S01]  /*b260*/  @!P1 IMAD R81, R81, R19, RZ ;  /* 0x0000001351519224 */ /* 0x000fe200078e02ff */
[----:B-1----:R-:W-:Y:S02]  /*b270*/  @!P1 IADD3 R14, P6, R4, UR47, RZ ;  /* 0x0000002f040e9c10 */ /* 0x002fe4000ffde0ff */
[C---:B------:R-:W-:Y:S02]  /*b280*/  @!P3 IADD3.X R13, R5.reuse, UR46, RZ, P5, !PT ;  /* 0x0000002e050dbc10 */ /* 0x040fe4000affe4ff */
[----:B------:R-:W-:Y:S02]  /*b290*/  @!P1 IADD3.X R15, R5, UR46, RZ, P6, !PT ;  /* 0x0000002e050f9c10 */ /* 0x000fe4000b7fe4ff */
[C---:B------:R-:W-:Y:S01]  /*b2a0*/  ISETP.LT.OR P5, PT, R0.reuse, 0x79, !P0 ;  /* 0x000000790000780c */ /* 0x040fe200047a1670 */
[----:B------:R1:W-:Y:S01]  /*b2b0*/  @!P3 STG.E.U8 desc[UR50][R12.64+0x70], R3 ;  /* 0x000070030c00b986 */ /* 0x0003e2000c101132 */
[----:B------:R-:W-:-:S02]  /*b2c0*/  ISETP.LT.OR P3, PT, R0, 0x72, !P4 ;  /* 0x000000720000780c */ /* 0x000fc40006761670 */
[----:B------:R-:W-:Y:S01]  /*b2d0*/  ISETP.LT.OR P0, PT, R0, 0x7a, !P0 ;  /* 0x0000007a0000780c */ /* 0x000fe20004701670 */
[----:B------:R2:W-:Y:S01]  /*b2e0*/  @!P1 STG.E.U8 desc[UR50][R14.64+0x71], R81 ;  /* 0x000071510e009986 */ /* 0x0005e2000c101132 */
[----:B0-----:R-:W-:Y:S01]  /*b2f0*/  @!P2 IADD3 R8, P1, R6, UR47, RZ ;  /* 0x0000002f0608ac10 */ /* 0x001fe2000ff3e0ff */
[-C--:B------:R-:W-:Y:S01]  /*b300*/  @!P2 IMAD R21, R82, R19.reuse, RZ ;  /* 0x000000135215a224 */ /* 0x080fe200078e02ff */
[C---:B------:R-:W-:Y:S02]  /*b310*/  ISETP.LT.OR P6, PT, R0.reuse, 0x79, !P4 ;  /* 0x000000790000780c */ /* 0x040fe400067c1670 */
[----:B------:R-:W-:Y:S02]  /*b320*/  @!P2 IADD3.X R9, R7, UR46, RZ, P1, !PT ;  /* 0x0000002e0709ac10 */ /* 0x000fe40008ffe4ff */
[----:B------:R-:W-:Y:S01]  /*b330*/  ISETP.LT.OR P4, PT, R0, 0x7a, !P4 ;  /* 0x0000007a0000780c */ /* 0x000fe20006781670 */
[-C--:B-1----:R-:W-:Y:S01]  /*b340*/  @!P5 IMAD R3, R84, R19.reuse, RZ ;  /* 0x000000135403d224 */ /* 0x082fe200078e02ff */
[----:B------:R-:W-:Y:S01]  /*b350*/  @!P5 IADD3 R12, P1, R4, UR47, RZ ;  /* 0x0000002f040cdc10 */ /* 0x000fe2000ff3e0ff */
[----:B------:R1:W-:Y:S01]  /*b360*/  @!P2 STG.E.U8 desc[UR50][R8.64+0x70], R21 ;  /* 0x000070150800a986 */ /* 0x0003e2000c101132 */
[----:B------:R-:W-:Y:S01]  /*b370*/  @!P3 IADD3 R10, P2, R6, UR47, RZ ;  /* 0x0000002f060abc10 */ /* 0x000fe2000ff5e0ff */
[-C--:B------:R-:W-:Y:S01]  /*b380*/  @!P3 IMAD R83, R83, R19.reuse, RZ ;  /* 0x000000135353b224 */ /* 0x080fe200078e02ff */
[----:B------:R-:W-:Y:S01]  /*b390*/  @!P5 IADD3.X R13, R5, UR46, RZ, P1, !PT ;  /* 0x0000002e050ddc10 */ /* 0x000fe20008ffe4ff */
[-C--:B------:R-:W-:Y:S01]  /*b3a0*/  @!P0 IMAD R85, R85, R19.reuse, RZ ;  /* 0x0000001355558224 */ /* 0x080fe200078e02ff */
[----:B------:R-:W-:Y:S01]  /*b3b0*/  @!P3 IADD3.X R11, R7, UR46, RZ, P2, !PT ;  /* 0x0000002e070bbc10 */ /* 0x000fe200097fe4ff */
[----:B------:R-:W-:Y:S01]  /*b3c0*/  @!P6 IMAD R23, R86, R19, RZ ;  /* 0x000000135617e224 */ /* 0x000fe200078e02ff */
[----:B--2---:R-:W-:-:S02]  /*b3d0*/  @!P0 IADD3 R14, P2, R4, UR47, RZ ;  /* 0x0000002f040e8c10 */ /* 0x004fc4000ff5e0ff */
[C---:B------:R-:W-:Y:S01]  /*b3e0*/  @!P6 IADD3 R4, P1, R6.reuse, UR47, RZ ;  /* 0x0000002f0604ec10 */ /* 0x040fe2000ff3e0ff */
[----:B------:R1:W-:Y:S01]  /*b3f0*/  @!P3 STG.E.U8 desc[UR50][R10.64+0x71], R83 ;  /* 0x000071530a00b986 */ /* 0x0003e2000c101132 */
[----:B------:R-:W-:Y:S01]  /*b400*/  @!P4 IADD3 R6, P3, R6, UR47, RZ ;  /* 0x0000002f0606cc10 */ /* 0x000fe2000ff7e0ff */
[----:B------:R-:W-:Y:S01]  /*b410*/  @!P4 IMAD R87, R87, R19, RZ ;  /* 0x000000135757c224 */ /* 0x000fe200078e02ff */
[----:B------:R-:W-:Y:S01]  /*b420*/  @!P0 IADD3.X R15, R5, UR46, RZ, P2, !PT ;  /* 0x0000002e050f8c10 */ /* 0x000fe200097fe4ff */
[----:B------:R1:W-:Y:S01]  /*b430*/  @!P5 STG.E.U8 desc[UR50][R12.64+0x78], R3 ;  /* 0x000078030c00d986 */ /* 0x0003e2000c101132 */
[C---:B------:R-:W-:Y:S02]  /*b440*/  @!P6 IADD3.X R5, R7.reuse, UR46, RZ, P1, !PT ;  /* 0x0000002e0705ec10 */ /* 0x040fe40008ffe4ff */
[----:B------:R-:W-:Y:S01]  /*b450*/  @!P4 IADD3.X R7, R7, UR46, RZ, P3, !PT ;  /* 0x0000002e0707cc10 */ /* 0x000fe20009ffe4ff */
[----:B------:R1:W-:Y:S04]  /*b460*/  @!P0 STG.E.U8 desc[UR50][R14.64+0x79], R85 ;  /* 0x000079550e008986 */ /* 0x0003e8000c101132 */
[----:B------:R1:W-:Y:S04]  /*b470*/  @!P6 STG.E.U8 desc[UR50][R4.64+0x78], R23 ;  /* 0x000078170400e986 */ /* 0x0003e8000c101132 */
[----:B------:R1:W-:Y:S02]  /*b480*/  @!P4 STG.E.U8 desc[UR50][R6.64+0x79], R87 ;  /* 0x000079570600c986 */ /* 0x0003e4000c101132 */
.L_x_44:
[----:B------:R-:W-:Y:S05]  /*b490*/  BSYNC B0 ;  /* 0x0000000000007941 */ /* 0x000fea0003800000 */
.L_x_28:
[----:B------:R-:W-:Y:S01]  /*b4a0*/  ULDC UR4, c[0x0][0xc] ;  /* 0x0000030000047ab9 */ /* 0x000fe20000000800 */
[----:B------:R-:W-:Y:S01]  /*b4b0*/  ULDC UR5, c[0x0][0x10] ;  /* 0x0000040000057ab9 */ /* 0x000fe20000000800 */
[----:B-1----:R-:W1:Y:S01]  /*b4c0*/  LDC R3, c[0x0][0x14] ;  /* 0x00000500ff037b82 */ /* 0x002e620000000800 */
[----:B------:R-:W-:Y:S01]  /*b4d0*/  UIMAD.WIDE.U32 UR4, UR4, UR5, URZ ;  /* 0x00000005040472a5 */ /* 0x000fe2000f8e003f */
[----:B------:R-:W-:Y:S01]  /*b4e0*/  PRMT R0, RZ, 0x7610, R0 ;  /* 0x00007610ff007816 */ /* 0x000fe20000000000 */
[----:B------:R-:W-:Y:S01]  /*b4f0*/  UMOV UR40, 0xffffffff ;  /* 0xffffffff00287882 */ /* 0x000fe20000000000 */
[----:B------:R-:W-:-:S03]  /*b500*/  UMOV UR41, 0xffffffff ;  /* 0xffffffff00297882 */ /* 0x000fc60000000000 */
[----:B-1----:R-:W-:-:S04]  /*b510*/  IMAD.WIDE.U32 R16, R3, UR4, R16 ;  /* 0x0000000403107c25 */ /* 0x002fc8000f8e0010 */
[----:B------:R-:W-:Y:S01]  /*b520*/  IMAD R3, R3, UR5, RZ ;  /* 0x0000000503037c24 */ /* 0x000fe2000f8e02ff */
[----:B------:R-:W-:Y:S02]  /*b530*/  ULDC.64 UR4, c[0x0][0x650] ;  /* 0x0001940000047ab9 */ /* 0x000fe40000000a00 */
[----:B------:R-:W-:Y:S01]  /*b540*/  ISETP.GE.U32.AND P0, PT, R16, UR4, PT ;  /* 0x0000000410007c0c */ /* 0x000fe2000bf06070 */
[----:B------:R-:W-:-:S05]  /*b550*/  IMAD.IADD R17, R17, 0x1, R3 ;  /* 0x0000000111117824 */ /* 0x000fca00078e0203 */
[----:B------:R-:W-:-:S13]  /*b560*/  ISETP.GE.U32.AND.EX P0, PT, R17, UR5, PT, P0 ;  /* 0x0000000511007c0c */ /* 0x000fda000bf06100 */
[----:B------:R-:W-:Y:S05]  /*b570*/  @P0 BRA `(.L_x_45) ;  /* 0x0000000400800947 */ /* 0x000fea0003800000 */
[----:B------:R-:W1:Y:S01]  /*b580*/  S2UR UR6, SR_CTAID.X ;  /* 0x00000000000679c3 */ /* 0x000e620000002500 */
[----:B------:R-:W-:Y:S01]  /*b590*/  ULDC.64 UR4, c[0x0][0x628] ;  /* 0x00018a0000047ab9 */ /* 0x000fe20000000a00 */
[----:B------:R-:W-:Y:S01]  /*b5a0*/  ULDC UR7, c[0x0][0x150] ;  /* 0x0000540000077ab9 */ /* 0x000fe20000000800 */
[----:B------:R-:W-:Y:S01]  /*b5b0*/  ISETP.NE.U32.AND P0, PT, RZ, UR4, PT ;  /* 0x00000004ff007c0c */ /* 0x000fe2000bf05070 */
[----:B------:R-:W-:Y:S01]  /*b5c0*/  ULDC UR15, c[0x0][0x630] ;  /* 0x00018c00000f7ab9 */ /* 0x000fe20000000800 */
[C---:B------:R-:W-:Y:S01]  /*b5d0*/  R2UR UR16, R16.reuse ;  /* 0x00000000101072ca */ /* 0x040fe200000e0000 */
[----:B------:R-:W-:Y:S01]  /*b5e0*/  ULDC UR19, c[0x0][0x154] ;  /* 0x0000550000137ab9 */ /* 0x000fe20000000800 */
[----:B------:R-:W-:Y:S01]  /*b5f0*/  ISETP.NE.AND.EX P0, PT, RZ, UR5, PT, P0 ;  /* 0x00000005ff007c0c */ /* 0x000fe2000bf05300 */
[----:B------:R-:W2:Y:S01]  /*b600*/  S2UR UR18, SR_CTAID.Y ;  /* 0x00000000001279c3 */ /* 0x000ea20000002600 */
[----:B------:R-:W-:Y:S02]  /*b610*/  R2UR UR17, R17 ;  /* 0x00000000111172ca */ /* 0x000fe400000e0000 */
[----:B------:R-:W-:-:S02]  /*b620*/  R2UR UR12, R16 ;  /* 0x00000000100c72ca */ /* 0x000fc400000e0000 */
[----:B------:R-:W-:Y:S02]  /*b630*/  R2UR UR13, R17 ;  /* 0x00000000110d72ca */ /* 0x000fe400000e0000 */
[----:B-1----:R-:W-:-:S05]  /*b640*/  I2FP.F32.U32 R0, UR6 ;  /* 0x0000000600007c45 */ /* 0x002fca0008201000 */
[----:B------:R-:W-:-:S04]  /*b650*/  FMUL R0, R0, UR7 ;  /* 0x0000000700007c20 */ /* 0x000fc80008400000 */
[----:B------:R1:W3:Y:S01]  /*b660*/  F2I.U32.TRUNC.NTZ R3, R0 ;  /* 0x0000000000037305 */ /* 0x0002e2000020f000 */
[----:B--2---:R-:W-:Y:S05]  /*b670*/  @!P0 BRA `(.L_x_46) ;  /* 0x0000000000308947 */ /* 0x004fea0003800000 */
        /* <DEDUP_REMOVED lines=12> */
.L_x_46:
[----:B------:R-:W-:Y:S01]  /*b740*/  USHF.R.U64 UR41, UR12, UR15, UR13 ;  /* 0x0000000f0c297299 */ /* 0x000fe2000800120d */
[----:B-1----:R-:W-:Y:S01]  /*b750*/  I2FP.F32.U32 R0, UR18 ;  /* 0x0000001200007c45 */ /* 0x002fe20008201000 */
[----:B------:R-:W-:Y:S02]  /*b760*/  USHF.R.U32.HI UR4, URZ, UR15, UR13 ;  /* 0x0000000f3f047299 */ /* 0x000fe4000801160d */
[----:B------:R-:W-:Y:S02]  /*b770*/  UIADD3 UR10, UP0, URZ, -UR41, URZ ;  /* 0x800000293f0a7290 */ /* 0x000fe4000ff1e03f */
[----:B------:R-:W-:Y:S01]  /*b780*/  FMUL R0, R0, UR19 ;  /* 0x0000001300007c20 */ /* 0x000fe20008400000 */
[----:B------:R-:W-:Y:S01]  /*b790*/  ULDC.64 UR12, c[0x0][0x620] ;  /* 0x00018800000c7ab9 */ /* 0x000fe20000000a00 */
[----:B------:R-:W-:Y:S01]  /*b7a0*/  UIADD3.X UR4, URZ, ~UR4, URZ, UP0, !UPT ;  /* 0x800000043f047290 */ /* 0x000fe200087fe43f */
[----:B------:R-:W-:Y:S01]  /*b7b0*/  UMOV UR8, UR16 ;  /* 0x0000001000087c82 */ /* 0x000fe20008000000 */
[----:B------:R-:W-:-:S02]  /*b7c0*/  UMOV UR9, UR17 ;  /* 0x0000001100097c82 */ /* 0x000fc40008000000 */
[----:B------:R-:W1:Y:S01]  /*b7d0*/  F2I.U32.TRUNC.NTZ R0, R0 ;  /* 0x0000000000007305 */ /* 0x000e62000020f000 */
[----:B------:R-:W-:Y:S02]  /*b7e0*/  UIMAD UR4, UR4, UR12, URZ ;  /* 0x0000000c040472a4 */ /* 0x000fe4000f8e023f */
[----:B------:R-:W-:Y:S01]  /*b7f0*/  UIMAD.WIDE.U32 UR8, UR10, UR12, UR8 ;  /* 0x0000000c0a0872a5 */ /* 0x000fe2000f8e0008 */
[----:B---3--:R-:W-:Y:S01]  /*b800*/  R2UR UR12, R3 ;  /* 0x00000000030c72ca */ /* 0x008fe200000e0000 */
[----:B------:R-:W-:Y:S01]  /*b810*/  UIMAD UR10, UR10, UR13, UR4 ;  /* 0x0000000d0a0a72a4 */ /* 0x000fe2000f8e0204 */
[----:B------:R-:W-:Y:S01]  /*b820*/  ULDC UR11, c[0x0][0x618] ;  /* 0x00018600000b7ab9 */ /* 0x000fe20000000800 */
[----:B------:R-:W-:Y:S02]  /*b830*/  ULDC UR21, c[0x0][0x658] ;  /* 0x0001960000157ab9 */ /* 0x000fe40000000800 */
[----:B------:R-:W-:Y:S01]  /*b840*/  UIADD3 UR10, UR9, UR10, URZ ;  /* 0x0000000a090a7290 */ /* 0x000fe2000fffe03f */
[----:B------:R-:W-:Y:S01]  /*b850*/  UMOV UR16, 0xffffffff ;  /* 0xffffffff00107882 */ /* 0x000fe20000000000 */
[----:B------:R-:W-:Y:S01]  /*b860*/  ULDC.64 UR4, c[0x0][0x640] ;  /* 0x0001900000047ab9 */ /* 0x000fe20000000a00 */
[----:B------:R-:W-:Y:S01]  /*b870*/  USHF.L.U32 UR17, UR16, UR21, URZ ;  /* 0x0000001510117299 */ /* 0x000fe2000800063f */
[----:B------:R-:W-:Y:S01]  /*b880*/  ISETP.NE.U32.AND P0, PT, RZ, UR4, PT ;  /* 0x00000004ff007c0c */ /* 0x000fe2000bf05070 */
[----:B------:R-:W-:Y:S01]  /*b890*/  USHF.R.U64 UR8, UR8, UR11, UR10 ;  /* 0x0000000b08087299 */ /* 0x000fe2000800120a */
[----:B-1----:R-:W-:Y:S01]  /*b8a0*/  R2UR UR14, R0 ;  /* 0x00000000000e72ca */ /* 0x002fe200000e0000 */
[----:B------:R-:W-:Y:S01]  /*b8b0*/  USHF.R.U32.HI UR10, URZ, UR11, UR10 ;  /* 0x0000000b3f0a7299 */ /* 0x000fe2000801160a */
[----:B------:R-:W-:Y:S01]  /*b8c0*/  ISETP.NE.AND.EX P0, PT, RZ, UR5, PT, P0 ;  /* 0x00000005ff007c0c */ /* 0x000fe2000bf05300 */
[----:B------:R-:W-:Y:S01]  /*b8d0*/  ULDC UR15, c[0x0][0x608] ;  /* 0x00018200000f7ab9 */ /* 0x000fe20000000800 */
[----:B------:R-:W-:-:S02]  /*b8e0*/  ULOP3.LUT UR22, URZ, UR17, URZ, 0x33, !UPT ;  /* 0x000000113f167292 */ /* 0x000fc4000f8e333f */
[----:B------:R-:W-:Y:S02]  /*b8f0*/  USHF.R.U64 UR17, UR8, UR15, UR10 ;  /* 0x0000000f08117299 */ /* 0x000fe4000800120a */
[----:B------:R-:W-:Y:S01]  /*b900*/  USHF.R.U32.HI UR10, URZ, UR15, UR10 ;  /* 0x0000000f3f0a7299 */ /* 0x000fe2000801160a */
[----:B------:R-:W-:Y:S01]  /*b910*/  UMOV UR19, 0x1 ;  /* 0x0000000100137882 */ /* 0x000fe20000000000 */
[----:B------:R-:W-:Y:S02]  /*b920*/  UIADD3 UR12, -UR12, URZ, URZ ;  /* 0x0000003f0c0c7290 */ /* 0x000fe4000fffe13f */
[----:B------:R-:W-:Y:S02]  /*b930*/  USHF.L.U32 UR16, UR19, UR21, URZ ;  /* 0x0000001513107299 */ /* 0x000fe4000800063f */
[----:B------:R-:W-:Y:S01]  /*b940*/  USHF.R.U64 UR19, UR17, UR21, UR10 ;  /* 0x0000001511137299 */ /* 0x000fe2000800120a */
[----:B------:R-:W-:Y:S01]  /*b950*/  ULDC UR13, c[0x0][0x144] ;  /* 0x00005100000d7ab9 */ /* 0x000fe20000000800 */
[----:B------:R-:W-:Y:S01]  /*b960*/  ULDC UR7, c[0x0][0x600] ;  /* 0x0001800000077ab9 */ /* 0x000fe20000000800 */
[----:B------:R-:W-:-:S02]  /*b970*/  UIADD3 UR20, -UR14, URZ, URZ ;  /* 0x0000003f0e147290 */ /* 0x000fc4000fffe13f */
[----:B------:R-:W-:Y:S02]  /*b980*/  USHF.R.U32.HI UR15, URZ, UR21, UR10 ;  /* 0x000000153f0f7299 */ /* 0x000fe4000801160a */
[----:B------:R-:W-:Y:S02]  /*b990*/  UIADD3 UR9, UR7, -0x1, URZ ;  /* 0xffffffff07097890 */ /* 0x000fe4000fffe03f */
        /* <DEDUP_REMOVED lines=16> */
.L_x_47:
[----:B------:R-:W-:Y:S01]  /*baa0*/  UISETP.NE.AND UP0, UPT, UR39, URZ, UPT ;  /* 0x0000003f2700728c */ /* 0x000fe2000bf05270 */
[----:B------:R-:W-:Y:S01]  /*bab0*/  IMAD.MOV.U32 R0, RZ, RZ, 0x1 ;  /* 0x00000001ff007424 */ /* 0x000fe200078e00ff */
[----:B------:R-:W-:Y:S02]  /*bac0*/  USHF.R.U64 UR4, UR14, UR21, UR15 ;  /* 0x000000150e047299 */ /* 0x000fe4000800120f */
[----:B------:R-:W-:Y:S02]  /*bad0*/  ULOP3.LUT UR17, UR17, UR22, URZ, 0xc0, !UPT ;  /* 0x0000001611117292 */ /* 0x000fe4000f8ec03f */
[----:B------:R-:W-:Y:S02]  /*bae0*/  UIADD3 UR5, -UR4, URZ, URZ ;  /* 0x0000003f04057290 */ /* 0x000fe4000fffe13f */
[----:B------:R-:W-:Y:S02]  /*baf0*/  UIMAD UR16, UR16, UR4, UR17 ;  /* 0x00000004101072a4 */ /* 0x000fe4000f8e0211 */
[----:B------:R-:W-:-:S02]  /*bb00*/  ULOP3.LUT UR9, UR8, UR9, URZ, 0xc0, !UPT ;  /* 0x0000000908097292 */ /* 0x000fc4000f8ec03f */
[----:B------:R-:W-:Y:S02]  /*bb10*/  @UP0 UIMAD UR49, UR24, UR20, UR18 ;  /* 0x00000014183102a4 */ /* 0x000fe4000f8e0212 */
[----:B------:R-:W-:-:S03]  /*bb20*/  UIMAD UR4, UR5, UR23, UR19 ;  /* 0x00000017050472a4 */ /* 0x000fc6000f8e0213 */
[----:B------:R-:W-:Y:S01]  /*bb30*/  ULDC UR5, c[0x0][0x610] ;  /* 0x0001840000057ab9 */ /* 0x000fe20000000800 */
[----:B------:R-:W-:Y:S02]  /*bb40*/  UIMAD UR4, UR4, UR7, UR9 ;  /* 0x00000007040472a4 */ /* 0x000fe4000f8e0209 */
[----:B------:R-:W-:-:S04]  /*bb50*/  UIMAD UR49, UR16, UR5, UR49 ;  /* 0x00000005103172a4 */ /* 0x000fc8000f8e0231 */
[----:B------:R-:W-:Y:S02]  /*bb60*/  USEL UR40, UR4, UR49, !UP0 ;  /* 0x0000003104287287 */ /* 0x000fe4000c000000 */
[----:B------:R-:W-:-:S12]  /*bb70*/  USEL UR49, UR49, UR4, !UP0 ;  /* 0x0000000431317287 */ /* 0x000fd8000c000000 */
.L_x_45:
[----:B------:R-:W-:-:S13]  /*bb80*/  LOP3.LUT P0, RZ, R0, 0xff, RZ, 0xc0, !PT ;  /* 0x000000ff00ff7812 */ /* 0x000fda000780c0ff */
[----:B------:R-:W-:Y:S05]  /*bb90*/  @P0 BRA `(.L_x_48) ;  /* 0xffffff5400800947 */ /* 0x000fea000383ffff */
[----:B------:R-:W-:Y:S05]  /*bba0*/  EXIT ;  /* 0x000000000000794d */ /* 0x000fea0003800000 */
.L_x_3:
[----:B------:R-:W-:Y:S01]  /*bbb0*/  ULDC.64 UR8, c[0x0][0x650] ;  /* 0x0001940000087ab9 */ /* 0x000fe20000000a00 */
[----:B------:R-:W-:Y:S01]  /*bbc0*/  PRMT R0, RZ, 0x7610, R0 ;  /* 0x00007610ff007816 */ /* 0x000fe20000000000 */
[----:B------:R-:W-:Y:S01]  /*bbd0*/  IMAD.MOV.U32 R3, RZ, RZ, -0x1 ;  /* 0xffffffffff037424 */ /* 0x000fe200078e00ff */
[----:B------:R-:W-:Y:S01]  /*bbe0*/  ISETP.GE.U32.AND P0, PT, R16, UR8, PT ;  /* 0x0000000810007c0c */ /* 0x000fe2000bf06070 */
[----:B------:R-:W-:Y:S02]  /*bbf0*/  IMAD.MOV.U32 R4, RZ, RZ, -0x1 ;  /* 0xffffffffff047424 */ /* 0x000fe400078e00ff */
[----:B------:R-:W-:Y:S01]  /*bc00*/  IMAD.MOV.U32 R11, RZ, RZ, -0x1 ;  /* 0xffffffffff0b7424 */ /* 0x000fe200078e00ff */
[----:B------:R-:W-:-:S13]  /*bc10*/  ISETP.GE.U32.AND.EX P0, PT, R17, UR9, PT, P0 ;  /* 0x0000000911007c0c */ /* 0x000fda000bf06100 */
[----:B------:R-:W-:Y:S05]  /*bc20*/  @P0 BRA `(.L_x_49) ;  /* 0x00000004008c0947 */ /* 0x000fea0003800000 */
[----:B------:R-:W-:Y:S01]  /*bc30*/  I2FP.F32.U32 R0, UR4 ;  /* 0x0000000400007c45 */ /* 0x000fe20008201000 */
[----:B0-----:R-:W-:Y:S01]  /*bc40*/  ULDC.64 UR16, c[0x0][0x628] ;  /* 0x00018a0000107ab9 */ /* 0x001fe20000000a00 */
        /* <DEDUP_REMOVED lines=24> */
.L_x_50:
        /* <DEDUP_REMOVED lines=24> */
[----:B------:R-:W-:Y:S01]  /*bf50*/  UMOV UR19, 0x1 ;  /* 0x0000000100137882 */ /* 0x000fe20000000000 */
[----:B------:R-:W-:Y:S01]  /*bf60*/  ULDC UR20, c[0x0][0x608] ;  /* 0x0001820000147ab9 */ /* 0x000fe20000000800 */
[----:B------:R-:W-:Y:S01]  /*bf70*/  USHF.L.U32 UR26, UR19, UR23, URZ ;  /* 0x00000017131a7299 */ /* 0x000fe2000800063f */
[----:B------:R-:W-:Y:S01]  /*bf80*/  ISETP.NE.AND.EX P0, PT, RZ, UR9, PT, P0 ;  /* 0x00000009ff007c0c */ /* 0x000fe2000bf05300 */
[----:B------:R-:W-:Y:S02]  /*bf90*/  USHF.R.U64 UR19, UR18, UR20, UR11 ;  /* 0x0000001412137299 */ /* 0x000fe4000800120b */
[----:B------:R-:W-:Y:S02]  /*bfa0*/  USHF.R.U32.HI UR11, URZ, UR20, UR11 ;  /* 0x000000143f0b7299 */ /* 0x000fe4000801160b */
[----:B------:R-:W-:-:S02]  /*bfb0*/  UIADD3 UR15, -UR15, URZ, URZ ;  /* 0x0000003f0f0f7290 */ /* 0x000fc4000fffe13f */
[----:B------:R-:W-:Y:S01]  /*bfc0*/  USHF.R.U64 UR20, UR19, UR23, UR11 ;  /* 0x0000001713147299 */ /* 0x000fe2000800120b */
[----:B------:R-:W-:Y:S01]  /*bfd0*/  ULDC UR16, c[0x0][0x144] ;  /* 0x0000510000107ab9 */ /* 0x000fe20000000800 */
[----:B------:R-:W-:Y:S01]  /*bfe0*/  ULDC UR6, c[0x0][0x600] ;  /* 0x0001800000067ab9 */ /* 0x000fe20000000800 */
[----:B------:R-:W-:Y:S02]  /*bff0*/  USHF.R.U32.HI UR11, URZ, UR23, UR11 ;  /* 0x000000173f0b7299 */ /* 0x000fe4000801160b */
[----:B------:R-:W-:Y:S02]  /*c000*/  UIMAD UR23, UR16, UR15, UR4 ;  /* 0x0000000f101772a4 */ /* 0x000fe4000f8e0204 */
[----:B------:R-:W-:Y:S02]  /*c010*/  UIADD3 UR22, UR6, -0x1, URZ ;  /* 0xffffffff06167890 */ /* 0x000fe4000fffe03f */
[----:B------:R-:W-:Y:S02]  /*c020*/  ULOP3.LUT UR27, URZ, UR13, URZ, 0x33, !UPT ;  /* 0x0000000d3f1b7292 */ /* 0x000fe4000f8e333f */
[----:B------:R-:W-:Y:S01]  /*c030*/  UIADD3 UR21, -UR17, URZ, URZ ;  /* 0x0000003f11157290 */ /* 0x000fe2000fffe13f */
        /* <DEDUP_REMOVED lines=17> */
.L_x_51:
[----:B------:R-:W-:Y:S01]  /*c150*/  UISETP.NE.AND UP0, UPT, UR39, URZ, UPT ;  /* 0x0000003f2700728c */ /* 0x000fe2000bf05270 */
[----:B------:R-:W-:Y:S01]  /*c160*/  IMAD.MOV.U32 R0, RZ, RZ, 0x1 ;  /* 0x00000001ff007424 */ /* 0x000fe200078e00ff */
[----:B------:R-:W-:Y:S01]  /*c170*/  USHF.R.U64 UR8, UR4, UR24, UR11 ;  /* 0x0000001804087299 */ /* 0x000fe2000800120b */
[----:B------:R-:W-:Y:S01]  /*c180*/  IMAD.U32 R11, RZ, RZ, UR5 ;  /* 0x00000005ff0b7e24 */ /* 0x000fe2000f8e00ff */
[----:B------:R-:W-:Y:S02]  /*c190*/  ULOP3.LUT UR4, UR19, UR27, URZ, 0xc0, !UPT ;  /* 0x0000001b13047292 */ /* 0x000fe4000f8ec03f */
[----:B------:R-:W-:Y:S02]  /*c1a0*/  ULOP3.LUT UR18, UR18, UR22, URZ, 0xc0, !UPT ;  /* 0x0000001612127292 */ /* 0x000fe4000f8ec03f */
[----:B------:R-:W-:-:S03]  /*c1b0*/  UIMAD UR4, UR26, UR8, UR4 ;  /* 0x000000081a0472a4 */ /* 0x000fc6000f8e0204 */
[----:B------:R-:W-:Y:S02]  /*c1c0*/  @UP0 UIMAD UR23, UR28, UR21, UR7 ;  /* 0x000000151c1702a4 */ /* 0x000fe4000f8e0207 */
[----:B------:R-:W-:-:S03]  /*c1d0*/  UIADD3 UR7, -UR8, URZ, URZ ;  /* 0x0000003f08077290 */ /* 0x000fc6000fffe13f */
[----:B------:R-:W-:Y:S01]  /*c1e0*/  ULDC UR8, c[0x0][0x610] ;  /* 0x0001840000087ab9 */ /* 0x000fe20000000800 */
[----:B------:R-:W-:Y:S02]  /*c1f0*/  UIMAD UR7, UR7, UR25, UR20 ;  /* 0x00000019070772a4 */ /* 0x000fe4000f8e0214 */
[----:B------:R-:W-:Y:S02]  /*c200*/  UIMAD UR4, UR4, UR8, UR23 ;  /* 0x00000008040472a4 */ /* 0x000fe4000f8e0217 */
[----:B------:R-:W-:-:S04]  /*c210*/  UIMAD UR7, UR7, UR6, UR18 ;  /* 0x00000006070772a4 */ /* 0x000fc8000f8e0212 */
[----:B------:R-:W-:Y:S02]  /*c220*/  USEL UR6, UR7, UR4, !UP0 ;  /* 0x0000000407067287 */ /* 0x000fe4000c000000 */
[----:B------:R-:W-:-:S04]  /*c230*/  USEL UR4, UR4, UR7, !UP0 ;  /* 0x0000000704047287 */ /* 0x000fc8000c000000 */
[----:B------:R-:W-:Y:S02]  /*c240*/  IMAD.U32 R4, RZ, RZ, UR6 ;  /* 0x00000006ff047e24 */ /* 0x000fe4000f8e00ff */
[----:B------:R-:W-:-:S07]  /*c250*/  IMAD.U32 R3, RZ, RZ, UR4 ;  /* 0x00000004ff037e24 */ /* 0x000fce000f8e00ff */
.L_x_49:
[----:B------:R-:W-:-:S08]  /*c260*/  NOP ;  /* 0x0000000000007918 */ /* 0x000fd00000000000 */
[----:B------:R-:W1:-:S00]  /*c270*/  USETMAXREG.DEALLOC.CTAPOOL 0x28 ;  /* 0x00000028000079c8 */ /* 0x000e4000080e0500 */
[----:B------:R-:W-:-:S13]  /*c280*/  ISETP.NE.AND P0, PT, RZ, UR10, PT ;  /* 0x0000000aff007c0c */ /* 0x000fda000bf05270 */
[----:B0-----:R-:W-:Y:S05]  /*c290*/  @P0 EXIT ;  /* 0x000000000000094d */ /* 0x001fea0003800000 */
[----:B-1----:R-:W-:Y:S01]  /*c2a0*/  LOP3.LUT P0, RZ, R0, 0xff, RZ, 0xc0, !PT ;  /* 0x000000ff00ff7812 */ /* 0x002fe2000780c0ff */
[----:B------:R-:W-:Y:S02]  /*c2b0*/  IMAD.MOV.U32 R0, RZ, RZ, 0x1 ;  /* 0x00000001ff007424 */ /* 0x000fe400078e00ff */
[----:B------:R-:W-:-:S10]  /*c2c0*/  IMAD.MOV.U32 R8, RZ, RZ, RZ ;  /* 0x000000ffff087224 */ /* 0x000fd400078e00ff */
[----:B------:R-:W-:Y:S05]  /*c2d0*/  @!P0 BRA `(.L_x_52) ;  /* 0x0000000c00508947 */ /* 0x000fea0003800000 */
[----:B------:R-:W-:Y:S01]  /*c2e0*/  ULDC UR4, c[0x0][0x28c] ;  /* 0x0000a30000047ab9 */ /* 0x000fe20000000800 */
[----:B------:R-:W-:Y:S01]  /*c2f0*/  ULDC UR6, c[0x0][0x658] ;  /* 0x0001960000067ab9 */ /* 0x000fe20000000800 */
[----:B------:R-:W-:Y:S01]  /*c300*/  UIADD3 UR10, UR4, 0x3f, URZ ;  /* 0x0000003f040a7890 */ /* 0x000fe2000fffe03f */
[C---:B------:R-:W-:Y:S01]  /*c310*/  LOP3.LUT P2, RZ, R2.reuse, 0x7f, RZ, 0xc0, !PT ;  /* 0x0000007f02ff7812 */ /* 0x040fe2000784c0ff */
[----:B------:R-:W-:Y:S01]  /*c320*/  UMOV UR7, 0xffffffff ;  /* 0xffffffff00077882 */ /* 0x000fe20000000000 */
[----:B------:R-:W-:Y:S01]  /*c330*/  ULDC UR5, c[0x0][0x600] ;  /* 0x0001800000057ab9 */ /* 0x000fe20000000800 */
[----:B------:R-:W-:Y:S01]  /*c340*/  UMOV UR9, 0x1 ;  /* 0x0000000100097882 */ /* 0x000fe20000000000 */
[----:B------:R-:W-:Y:S01]  /*c350*/  USHF.L.U32 UR7, UR7, UR6, URZ ;  /* 0x0000000607077299 */ /* 0x000fe2000800063f */
[----:B------:R-:W-:Y:S01]  /*c360*/  LOP3.LUT P0, RZ, R2, 0x1f, RZ, 0xc0, !PT ;  /* 0x0000001f02ff7812 */ /* 0x000fe2000780c0ff */
[----:B------:R-:W-:Y:S01]  /*c370*/  UIADD3 UR4, UR5, -0x1, URZ ;  /* 0xffffffff05047890 */ /* 0x000fe2000fffe03f */
[----:B------:R-:W-:Y:S01]  /*c380*/  BSSY B0, `(.L_x_52) ;  /* 0x00000c9000007945 */ /* 0x000fe20003800000 */
[----:B------:R-:W-:Y:S01]  /*c390*/  USHF.R.S32.HI UR11, URZ, 0x1f, UR10 ;  /* 0x0000001f3f0b7899 */ /* 0x000fe2000801140a */
[----:B------:R-:W-:Y:S01]  /*c3a0*/  PLOP3.LUT P0, PT, P0, P2, PT, 0x8a, 0x0 ;  /* 0x000000000000781c */ /* 0x000fe20000705172 */
[----:B------:R-:W-:Y:S01]  /*c3b0*/  ULDC UR8, c[0x0][0xc] ;  /* 0x0000030000087ab9 */ /* 0x000fe20000000800 */
[----:B------:R-:W-:Y:S01]  /*c3c0*/  USHF.L.U32 UR5, UR9, UR6, URZ ;  /* 0x0000000609057299 */ /* 0x000fe2000800063f */
[----:B------:R-:W-:Y:S01]  /*c3d0*/  IMAD.MOV.U32 R9, RZ, RZ, 0x1 ;  /* 0x00000001ff097424 */ /* 0x000fe200078e00ff */
[----:B------:R-:W-:Y:S01]  /*c3e0*/  ULEA.HI UR11, UR11, UR10, URZ, 0x6 ;  /* 0x0000000a0b0b7291 */ /* 0x000fe2000f8f303f */
[----:B------:R-:W-:Y:S01]  /*c3f0*/  IMAD.MOV.U32 R0, RZ, RZ, 0x1 ;  /* 0x00000001ff007424 */ /* 0x000fe200078e00ff */
[----:B------:R-:W-:Y:S01]  /*c400*/  ULDC UR9, c[0x0][0x10] ;  /* 0x0000040000097ab9 */ /* 0x000fe20000000800 */
[----:B------:R-:W-:Y:S01]  /*c410*/  ULOP3.LUT UR6, URZ, UR7, URZ, 0x33, !UPT ;  /* 0x000000073f067292 */ /* 0x000fe2000f8e333f */
[----:B------:R-:W-:Y:S01]  /*c420*/  IMAD.MOV.U32 R8, RZ, RZ, RZ ;  /* 0x000000ffff087224 */ /* 0x000fe200078e00ff */
[----:B------:R-:W-:Y:S01]  /*c430*/  UIMAD.WIDE.U32 UR8, UR8, UR9, URZ ;  /* 0x00000009080872a5 */ /* 0x000fe2000f8e003f */
[----:B------:R-:W-:Y:S01]  /*c440*/  ULDC UR7, c[0x0][0x14] ;  /* 0x0000050000077ab9 */ /* 0x000fe20000000800 */
[----:B------:R-:W-:-:S02]  /*c450*/  USHF.R.S32.HI UR19, URZ, 0x6, UR11 ;  /* 0x000000063f137899 */ /* 0x000fc4000801140b */
[----:B------:R-:W-:Y:S02]  /*c460*/  UIMAD.WIDE.U32 UR22, UR8, UR7, URZ ;  /* 0x00000007081672a5 */ /* 0x000fe4000f8e003f */
[----:B------:R-:W-:Y:S02]  /*c470*/  UIMAD UR13, UR9, UR7, URZ ;  /* 0x00000007090d72a4 */ /* 0x000fe4000f8e023f */
[----:B------:R-:W-:Y:S02]  /*c480*/  ULOP3.LUT UR21, UR38, 0x2, URZ, 0xfc, !UPT ;  /* 0x0000000226157892 */ /* 0x000fe4000f8efc3f */
[----:B------:R-:W-:Y:S02]  /*c490*/  UIADD3 UR13, UR23, UR13, URZ ;  /* 0x0000000d170d7290 */ /* 0x000fe4000fffe03f */
[----:B------:R-:W-:Y:S01]  /*c4a0*/  UIADD3 UR26, UR19, 0x1, URZ ;  /* 0x00000001131a7890 */ /* 0x000fe2000fffe03f */
[----:B------:R-:W-:-:S11]  /*c4b0*/  ULDC.64 UR24, c[0x0][0x198] ;  /* 0x0000660000187ab9 */ /* 0x000fd60000000a00 */
.L_x_64:
[----:B------:R-:W-:-:S03]  /*c4c0*/  UMOV UR7, 0xffffffff ;  /* 0xffffffff00077882 */ /* 0x000fc60000000000 */
[----:B------:R-:W-:Y:S05]  /*c4d0*/  BRA.DIV UR7, `(.L_x_53) ;  /* 0x0000001207287947 */ /* 0x000fea000b800000 */
[----:B------:R-:W-:-:S13]  /*c4e0*/  ELECT P6, URZ, PT ;  /* 0x00000000003f782f */ /* 0x000fda00038c0000 */
.L_x_78:
[----:B------:R-:W0:Y:S01]  /*c4f0*/  LDC R2, c[0x0][0x28c] ;  /* 0x0000a300ff027b82 */ /* 0x000e220000000800 */
[----:B------:R-:W-:Y:S01]  /*c500*/  BSSY B1, `(.L_x_54) ;  /* 0x0000038000017945 */ /* 0x000fe20003800000 */
[----:B0-----:R-:W-:-:S13]  /*c510*/  ISETP.LT.OR P6, PT, R2, 0x1, !P6 ;  /* 0x000000010200780c */ /* 0x001fda00077c1670 */
[----:B------:R-:W-:Y:S05]  /*c520*/  @P6 BRA `(.L_x_55) ;  /* 0x0000000000d46947 */ /* 0x000fea0003800000 */
[----:B------:R-:W-:Y:S02]  /*c530*/  IMAD R7, R3, 0x180, RZ ;  /* 0x0000018003077824 */ /* 0x000fe400078e02ff */
[----:B------:R-:W-:Y:S02]  /*c540*/  IMAD.SHL.U32 R6, R4, 0x80, RZ ;  /* 0x0000008004067824 */ /* 0x000fe400078e00ff */
[----:B------:R-:W-:Y:S02]  /*c550*/  IMAD.MOV.U32 R12, RZ, RZ, RZ ;  /* 0x000000ffff0c7224 */ /* 0x000fe400078e00ff */
[----:B------:R-:W-:Y:S02]  /*c560*/  IMAD.U32 R14, RZ, RZ, UR26 ;  /* 0x0000001aff0e7e24 */ /* 0x000fe4000f8e00ff */
[----:B------:R-:W-:Y:S02]  /*c570*/  IMAD.MOV.U32 R2, RZ, RZ, R0 ;  /* 0x000000ffff027224 */ /* 0x000fe400078e0000 */
[----:B------:R-:W-:-:S07]  /*c580*/  IMAD.MOV.U32 R3, RZ, RZ, R8 ;  /* 0x000000ffff037224 */ /* 0x000fce00078e0008 */
.L_x_59:
[----:B------:R-:W0:Y:S01]  /*c590*/  S2R R5, SR_CgaCtaId ;  /* 0x0000000000057919 */ /* 0x000e220000008800 */
[----:B------:R-:W-:-:S04]  /*c5a0*/  MOV R4, 0x400 ;  /* 0x0000040000047802 */ /* 0x000fc80000000f00 */
[----:B0-----:R-:W-:Y:S02]  /*c5b0*/  LEA R10, R5, R4, 0x18 ;  /* 0x00000004050a7211 */ /* 0x001fe400078ec0ff */
[----:B------:R-:W-:Y:S01]  /*c5c0*/  SHF.L.U32 R4, R2, 0x1f, RZ ;  /* 0x0000001f02047819 */ /* 0x000fe200000006ff */
[----:B------:R-:W0:Y:S02]  /*c5d0*/  @!P2 LDC R5, c[0x0][0x500] ;  /* 0x00014000ff05ab82 */ /* 0x000e240000000800 */
[----:B------:R-:W-:-:S04]  /*c5e0*/  IMAD R13, R3, 0x8, R10 ;  /* 0x00000008030d7824 */ /* 0x000fc800078e020a */
[----:B------:R-:W1:Y:S02]  /*c5f0*/  SYNCS.PHASECHK.TRANS64.TRYWAIT P1, [R13+URZ+0x38], R4 ;  /* 0x000038040d0075a7 */ /* 0x000e64000802017f */
[----:B-1----:R-:W-:Y:S05]  /*c600*/  @!P1 BRA `(.L_x_56) ;  /* 0x0000000c00fc9947 */ /* 0x002fea0003800000 */
.L_x_79:
[----:B------:R-:W-:Y:S01]  /*c610*/  UPRMT UR7, UR21, 0x9910, URZ ;  /* 0x0000991015077896 */ /* 0x000fe2000800003f */
[----:B0-----:R0:W-:Y:S03]  /*c620*/  @!P2 SYNCS.ARRIVE.TRANS64 RZ, [R13+URZ], R5 ;  /* 0x000000050dffa9a7 */ /* 0x0011e6000800003f */
[----:B------:R-:W-:-:S06]  /*c630*/  UISETP.NE.AND UP0, UPT, UR7, 0x2, UPT ;  /* 0x000000020700788c */ /* 0x000fcc000bf05270 */
[----:B------:R-:W-:-:S13]  /*c640*/  PLOP3.LUT P1, PT, PT, PT, UP0, 0x80, 0x0 ;  /* 0x000000000000781c */ /* 0x000fda0003f2f008 */
[----:B0-----:R-:W-:Y:S05]  /*c650*/  @P1 BRA `(.L_x_57) ;  /* 0x0000000000041947 */ /* 0x001fea0003800000 */
[----:B------:R-:W-:Y:S01]  /*c660*/  BPT.TRAP 0x1 ;  /* 0x000000040000795c */ /* 0x000fe20000300000 */
.L_x_57:
[----:B------:R-:W-:Y:S05]  /*c670*/  @P0 BRA `(.L_x_58) ;  /* 0x0000000000040947 */ /* 0x000fea0003800000 */
[----:B------:R-:W-:Y:S01]  /*c680*/  BPT.TRAP 0x1 ;  /* 0x000000040000795c */ /* 0x000fe20000300000 */
.L_x_58:
[--C-:B-1----:R-:W-:Y:S01]  /*c690*/  IMAD R4, R3, 0x6000, R10.reuse ;  /* 0x0000600003047824 */ /* 0x102fe200078e020a */
[----:B------:R-:W-:Y:S01]  /*c6a0*/  R2UR UR9, R13 ;  /* 0x000000000d0972ca */ /* 0x000fe200000e0000 */
[----:B------:R-:W-:Y:S01]  /*c6b0*/  IMAD R10, R3, 0x2000, R10 ;  /* 0x00002000030a7824 */ /* 0x000fe200078e020a */
[----:B------:R-:W-:Y:S01]  /*c6c0*/  UIADD3 UR14, UP0, UR24, 0xf0, URZ ;  /* 0x000000f0180e7890 */ /* 0x000fe2000ff1e03f */
[----:B------:R-:W-:Y:S01]  /*c6d0*/  VIADD R14, R14, 0xffffffff ;  /* 0xffffffff0e0e7836 */ /* 0x000fe20000000000 */
[----:B------:R-:W-:Y:S01]  /*c6e0*/  R2UR UR7, R4 ;  /* 0x00000000040772ca */ /* 0x000fe200000e0000 */
[----:B------:R-:W-:Y:S01]  /*c6f0*/  UIADD3 UR28, UP1, UR24, 0x1f0, URZ ;  /* 0x000001f0181c7890 */ /* 0x000fe2000ff3e03f */
[----:B------:R-:W-:Y:S01]  /*c700*/  R2UR UR8, R10 ;  /* 0x000000000a0872ca */ /* 0x000fe200000e0000 */
[----:B------:R-:W-:Y:S01]  /*c710*/  UIADD3.X UR15, URZ, UR25, URZ, UP0, !UPT ;  /* 0x000000193f0f7290 */ /* 0x000fe200087fe43f */
[----:B------:R-:W-:Y:S01]  /*c720*/  R2UR UR11, R7 ;  /* 0x00000000070b72ca */ /* 0x000fe200000e0000 */
[----:B------:R-:W-:Y:S01]  /*c730*/  VIADD R3, R3, 0x1 ;  /* 0x0000000103037836 */ /* 0x000fe20000000000 */
[----:B------:R-:W-:Y:S01]  /*c740*/  R2UR UR10, R12 ;  /* 0x000000000c0a72ca */ /* 0x000fe200000e0000 */
[----:B------:R-:W-:Y:S01]  /*c750*/  UIADD3.X UR29, URZ, UR25, URZ, UP1, !UPT ;  /* 0x000000193f1d7290 */ /* 0x000fe20008ffe43f */
[----:B------:R-:W-:Y:S01]  /*c760*/  R2UR UR12, R11 ;  /* 0x000000000b0c72ca */ /* 0x000fe200000e0000 */
[----:B------:R-:W-:Y:S01]  /*c770*/  UMOV UR16, 0x0 ;  /* 0x0000000000107882 */ /* 0x000fe20000000000 */
[----:B------:R-:W-:Y:S01]  /*c780*/  R2UR UR20, R6 ;  /* 0x00000000061472ca */ /* 0x000fe200000e0000 */
[----:B------:R-:W-:Y:S01]  /*c790*/  UMOV UR17, 0x10000000 ;  /* 0x1000000000117882 */ /* 0x000fe20000000000 */
[----:B------:R-:W-:Y:S01]  /*c7a0*/  ISETP.GT.AND P3, PT, R14, 0x1, PT ;  /* 0x000000010e00780c */ /* 0x000fe20003f64270 */
[----:B------:R-:W-:Y:S01]  /*c7b0*/  UIADD3 UR7, UR7, 0x180, URZ ;  /* 0x0000018007077890 */ /* 0x000fe2000fffe03f */
[----:B------:R-:W-:Y:S01]  /*c7c0*/  ISETP.NE.AND P1, PT, R3, 0x7, PT ;  /* 0x000000070300780c */ /* 0x000fe20003f25270 */
[----:B------:R-:W-:Y:S01]  /*c7d0*/  UIADD3 UR18, UR8, 0x2a180, URZ ;  /* 0x0002a18008127890 */ /* 0x000fe2000fffe03f */
[----:B------:R-:W-:-:S02]  /*c7e0*/  VIADD R12, R12, 0x40 ;  /* 0x000000400c0c7836 */ /* 0x000fc40000000000 */
[----:B------:R-:W-:Y:S02]  /*c7f0*/  SEL R5, RZ, 0x1, P1 ;  /* 0x00000001ff057807 */ /* 0x000fe40000800000 */
[----:B------:R-:W-:Y:S01]  /*c800*/  UMOV UR8, UR7 ;  /* 0x0000000700087c82 */ /* 0x000fe20008000000 */
[----:B------:R-:W-:Y:S01]  /*c810*/  SEL R3, R3, RZ, P1 ;  /* 0x000000ff03037207 */ /* 0x000fe20000800000 */
[----:B------:R0:W-:Y:S01]  /*c820*/  UTMALDG.3D [UR8], [UR14], desc[UR16] ;  /* 0x000010080e0075b4 */ /* 0x0001e20008011000 */
[----:B------:R-:W-:Y:S01]  /*c830*/  LOP3.LUT R2, R2, R5, RZ, 0x3c, !PT ;  /* 0x0000000502027212 */ /* 0x000fe200078e3cff */
[----:B0-----:R-:W-:Y:S01]  /*c840*/  UMOV UR8, UR18 ;  /* 0x0000001200087c82 */ /* 0x001fe20008000000 */
[----:B------:R-:W-:Y:S02]  /*c850*/  UMOV UR11, UR20 ;  /* 0x00000014000b7c82 */ /* 0x000fe40008000000 */
[----:B------:R0:W-:Y:S02]  /*c860*/  UTMALDG.3D [UR8], [UR28], desc[UR16] ;  /* 0x000010081c0075b4 */ /* 0x0001e40008011000 */
[----:B0-----:R-:W-:Y:S05]  /*c870*/  @P3 BRA `(.L_x_59) ;  /* 0xfffffffc00443947 */ /* 0x001fea000383ffff */
.L_x_55:
[----:B------:R-:W-:Y:S05]  /*c880*/  BSYNC B1 ;  /* 0x0000000000017941 */ /* 0x000fea0003800000 */
.L_x_54:
[----:B------:R-:W-:Y:S01]  /*c890*/  LOP3.LUT P4, RZ, R9, 0xff, RZ, 0xc0, !PT ;  /* 0x000000ff09ff7812 */ /* 0x000fe2000788c0ff */
[----:B------:R-:W-:Y:S01]  /*c8a0*/  VIADD R8, R8, UR19 ;  /* 0x0000001308087c36 */ /* 0x000fe20008000000 */
[----:B------:R-:W-:Y:S01]  /*c8b0*/  ULDC.64 UR8, c[0x0][0x650] ;  /* 0x0001940000087ab9 */ /* 0x000fe20000000a00 */
[----:B------:R-:W-:Y:S01]  /*c8c0*/  IMAD.U32 R6, RZ, RZ, UR19 ;  /* 0x00000013ff067e24 */ /* 0x000fe2000f8e00ff */
[----:B------:R-:W-:Y:S01]  /*c8d0*/  UISETP.GE.U32.AND UP0, UPT, UR19, 0x7, UPT ;  /* 0x000000071300788c */ /* 0x000fe2000bf06070 */
[C---:B------:R-:W-:Y:S01]  /*c8e0*/  IMAD.WIDE.U32 R2, R8.reuse, 0x24924925, RZ ;  /* 0x2492492508027825 */ /* 0x040fe200078e00ff */
[C---:B------:R-:W-:Y:S01]  /*c8f0*/  ISETP.GT.U32.AND P1, PT, R8.reuse, 0x6, PT ;  /* 0x000000060800780c */ /* 0x040fe20003f24070 */
[----:B------:R-:W-:Y:S01]  /*c900*/  BSSY B1, `(.L_x_60) ;  /* 0x000006e000017945 */ /* 0x000fe20003800000 */
[----:B------:R-:W-:Y:S01]  /*c910*/  PRMT R9, RZ, 0x7610, R9 ;  /* 0x00007610ff097816 */ /* 0x000fe20000000009 */
[----:B------:R-:W-:Y:S01]  /*c920*/  IMAD.IADD R2, R8, 0x1, -R3 ;  /* 0x0000000108027824 */ /* 0x000fe200078e0a03 */
[----:B------:R-:W-:Y:S01]  /*c930*/  ISETP.LT.U32.AND P1, PT, R6, 0x7, P1 ;  /* 0x000000070600780c */ /* 0x000fe20000f21070 */
[----:B------:R-:W-:Y:S01]  /*c940*/  IMAD.MOV.U32 R11, RZ, RZ, -0x1 ;  /* 0xffffffffff0b7424 */ /* 0x000fe200078e00ff */
[----:B------:R-:W-:Y:S01]  /*c950*/  PLOP3.LUT P3, PT, PT, PT, UP0, 0x80, 0x0 ;  /* 0x000000000000781c */ /* 0x000fe20003f6f008 */
[----:B------:R-:W0:Y:S01]  /*c960*/  @P4 S2R R5, SR_CgaCtaId ;  /* 0x0000000000054919 */ /* 0x000e220000008800 */
[----:B------:R-:W-:-:S02]  /*c970*/  @P4 MOV R4, 0x400 ;  /* 0x0000040000044802 */ /* 0x000fc40000000f00 */
[----:B------:R-:W-:-:S04]  /*c980*/  LEA.HI R2, R2, R3, RZ, 0x1f ;  /* 0x0000000302027211 */ /* 0x000fc800078ff8ff */
[--C-:B------:R-:W-:Y:S02]  /*c990*/  SHF.R.U32.HI R3, RZ, 0x2, R2.reuse ;  /* 0x00000002ff037819 */ /* 0x100fe40000011602 */
[----:B------:R-:W-:-:S03]  /*c9a0*/  PRMT R2, RZ, 0x7610, R2 ;  /* 0x00007610ff027816 */ /* 0x000fc60000000002 */
[----:B------:R-:W-:Y:S01]  /*c9b0*/  IMAD R8, R3, -0x7, R8 ;  /* 0xfffffff903087824 */ /* 0x000fe200078e0208 */
[----:B0-----:R-:W-:Y:S02]  /*c9c0*/  @P4 LEA R4, R5, R4, 0x18 ;  /* 0x0000000405044211 */ /* 0x001fe400078ec0ff */
[----:B------:R-:W-:Y:S02]  /*c9d0*/  SEL R5, RZ, 0x1, !P1 ;  /* 0x00000001ff057807 */ /* 0x000fe40004800000 */
[----:B------:R-:W-:Y:S01]  /*c9e0*/  IADD3 R16, P1, R16, UR22, RZ ;  /* 0x0000001610107c10 */ /* 0x000fe2000ff3e0ff */
[----:B------:R0:W-:Y:S01]  /*c9f0*/  @P4 SYNCS.ARRIVE.TRANS64.A1T0 RZ, [R4+URZ+0x88], RZ ;  /* 0x000088ff04ff49a7 */ /* 0x0001e2000810003f */
[----:B------:R-:W-:Y:S02]  /*ca00*/  LOP3.LUT R0, R0, R5, RZ, 0x3c, !PT ;  /* 0x0000000500007212 */ /* 0x000fe400078e3cff */
[----:B------:R-:W-:Y:S02]  /*ca10*/  IADD3.X R17, R17, UR13, RZ, P1, !PT ;  /* 0x0000000d11117c10 */ /* 0x000fe40008ffe4ff */
[----:B------:R-:W-:-:S02]  /*ca20*/  ISETP.GE.U32.AND P1, PT, R16, UR8, PT ;  /* 0x0000000810007c0c */ /* 0x000fc4000bf26070 */
[----:B------:R-:W-:Y:S01]  /*ca30*/  @P3 LOP3.LUT R0, R0, 0x1, R3, 0x78, !PT ;  /* 0x0000000100003812 */ /* 0x000fe200078e7803 */
[----:B------:R-:W-:Y:S01]  /*ca40*/  IMAD.MOV.U32 R3, RZ, RZ, -0x1 ;  /* 0xffffffffff037424 */ /* 0x000fe200078e00ff */
[----:B------:R-:W-:Y:S01]  /*ca50*/  ISETP.GE.U32.AND.EX P1, PT, R17, UR9, PT, P1 ;  /* 0x0000000911007c0c */ /* 0x000fe2000bf26110 */
[----:B0-----:R-:W-:-:S12]  /*ca60*/  IMAD.MOV.U32 R4, RZ, RZ, -0x1 ;  /* 0xffffffffff047424 */ /* 0x001fd800078e00ff */
[----:B------:R-:W-:Y:S05]  /*ca70*/  @P1 BRA `(.L_x_61) ;  /* 0x0000000400581947 */ /* 0x000fea0003800000 */
[----:B------:R-:W-:Y:S01]  /*ca80*/  ULDC.64 UR8, c[0x0][0x628] ;  /* 0x00018a0000087ab9 */ /* 0x000fe20000000a00 */
[----:B------:R-:W0:Y:S01]  /*ca90*/  S2R R12, SR_CTAID.X ;  /* 0x00000000000c7919 */ /* 0x000e220000002500 */
[----:B------:R-:W-:Y:S01]  /*caa0*/  ISETP.NE.U32.AND P1, PT, RZ, UR8, PT ;  /* 0x00000008ff007c0c */ /* 0x000fe2000bf25070 */
[----:B------:R-:W-:Y:S01]  /*cab0*/  ULDC UR10, c[0x0][0x630] ;  /* 0x00018c00000a7ab9 */ /* 0x000fe20000000800 */
[----:B------:R-:W-:Y:S01]  /*cac0*/  IMAD.MOV.U32 R2, RZ, RZ, R16 ;  /* 0x000000ffff027224 */ /* 0x000fe200078e0010 */
[----:B------:R-:W1:Y:S01]  /*cad0*/  S2R R10, SR_CTAID.Y ;  /* 0x00000000000a7919 */ /* 0x000e620000002600 */
[----:B------:R-:W-:Y:S01]  /*cae0*/  ISETP.NE.AND.EX P1, PT, RZ, UR9, PT, P1 ;  /* 0x00000009ff007c0c */ /* 0x000fe2000bf25310 */
[----:B------:R-:W-:-:S12]  /*caf0*/  IMAD.MOV.U32 R3, RZ, RZ, R17 ;  /* 0x000000ffff037224 */ /* 0x000fd800078e0011 */
[----:B------:R-:W-:Y:S05]  /*cb00*/  @!P1 BRA `(.L_x_62) ;  /* 0x0000000000289947 */ /* 0x000fea0003800000 */
[----:B------:R-:W-:Y:S02]  /*cb10*/  ULDC UR7, c[0x0][0x634] ;  /* 0x00018d0000077ab9 */ /* 0x000fe40000000800 */
[----:B------:R-:W-:-:S05]  /*cb20*/  IADD3 R7, P1, R16, UR7, RZ ;  /* 0x0000000710077c10 */ /* 0x000fca000ff3e0ff */
[----:B------:R-:W-:-:S04]  /*cb30*/  IMAD.X R11, RZ, RZ, R17, P1 ;  /* 0x000000ffff0b7224 */ /* 0x000fc800008e0611 */
[----:B------:R-:W-:-:S04]  /*cb40*/  IMAD.WIDE.U32 R4, R11, UR8, RZ ;  /* 0x000000080b047c25 */ /* 0x000fc8000f8e00ff */
[----:B------:R-:W-:-:S04]  /*cb50*/  IMAD.WIDE.U32 R4, P1, R7, UR9, R4 ;  /* 0x0000000907047c25 */ /* 0x000fc8000f820004 */
[----:B------:R-:W-:-:S04]  /*cb60*/  IMAD.WIDE.U32 R6, R7, UR8, RZ ;  /* 0x0000000807067c25 */ /* 0x000fc8000f8e00ff */
[----:B------:R-:W-:Y:S01]  /*cb70*/  IMAD.X R3, RZ, RZ, RZ, P1 ;  /* 0x000000ffff037224 */ /* 0x000fe200008e06ff */
[----:B------:R-:W-:Y:S01]  /*cb80*/  IADD3 RZ, P1, R7, R4, RZ ;  /* 0x0000000407ff7210 */ /* 0x000fe20007f3e0ff */
[----:B------:R-:W-:-:S04]  /*cb90*/  IMAD.MOV.U32 R2, RZ, RZ, R5 ;  /* 0x000000ffff027224 */ /* 0x000fc800078e0005 */
[----:B------:R-:W-:-:S08]  /*cba0*/  IMAD.WIDE.U32.X R2, R11, UR9, R2, P1 ;  /* 0x000000090b027c25 */ /* 0x000fd000088e0402 */
.L_x_62:
[--C-:B------:R-:W-:Y:S01]  /*cbb0*/  SHF.R.U64 R11, R2, UR10, R3.reuse ;  /* 0x0000000a020b7c19 */ /* 0x100fe20008001203 */
[----:B------:R-:W-:Y:S01]  /*cbc0*/  ULDC.64 UR8, c[0x0][0x620] ;  /* 0x0001880000087ab9 */ /* 0x000fe20000000a00 */
[----:B------:R-:W-:Y:S01]  /*cbd0*/  SHF.R.U32.HI R2, RZ, UR10, R3 ;  /* 0x0000000aff027c19 */ /* 0x000fe20008011603 */
[----:B------:R-:W-:Y:S01]  /*cbe0*/  ULDC UR7, c[0x0][0x150] ;  /* 0x0000540000077ab9 */ /* 0x000fe20000000800 */
[----:B------:R-:W-:Y:S01]  /*cbf0*/  IADD3 R5, P1, RZ, -R11, RZ ;  /* 0x8000000bff057210 */ /* 0x000fe20007f3e0ff */
[----:B------:R-:W2:Y:S01]  /*cc00*/  LDC R7, c[0x0][0x144] ;  /* 0x00005100ff077b82 */ /* 0x000ea20000000800 */
[----:B------:R-:W-:Y:S01]  /*cc10*/  ULDC.64 UR10, c[0x0][0x640] ;  /* 0x00019000000a7ab9 */ /* 0x000fe20000000a00 */
[----:B------:R-:W-:Y:S02]  /*cc20*/  UISETP.NE.AND UP0, UPT, UR39, URZ, UPT ;  /* 0x0000003f2700728c */ /* 0x000fe4000bf05270 */
[----:B------:R-:W-:Y:S01]  /*cc30*/  IMAD.X R2, RZ, RZ, ~R2, P1 ;  /* 0x000000ffff027224 */ /* 0x000fe200008e0e02 */
[----:B------:R-:W-:-:S03]  /*cc40*/  ISETP.NE.U32.AND P1, PT, RZ, UR10, PT ;  /* 0x0000000aff007c0c */ /* 0x000fc6000bf25070 */
[----:B------:R-:W-:Y:S01]  /*cc50*/  IMAD R4, R2, UR8, RZ ;  /* 0x0000000802047c24 */ /* 0x000fe2000f8e02ff */
[----:B------:R-:W3:Y:S01]  /*cc60*/  LDC R15, c[0x0][0x148] ;  /* 0x00005200ff0f7b82 */ /* 0x000ee20000000800 */
[C---:B------:R-:W-:Y:S01]  /*cc70*/  IMAD.WIDE.U32 R2, R5.reuse, UR8, R16 ;  /* 0x0000000805027c25 */ /* 0x040fe2000f8e0010 */
[----:B------:R-:W-:Y:S01]  /*cc80*/  ULDC UR8, c[0x0][0x154] ;  /* 0x0000550000087ab9 */ /* 0x000fe20000000800 */
[----:B------:R-:W-:Y:S02]  /*cc90*/  ISETP.NE.AND.EX P1, PT, RZ, UR11, PT, P1 ;  /* 0x0000000bff007c0c */ /* 0x000fe4000bf25310 */
[----:B------:R-:W-:Y:S01]  /*cca0*/  IMAD R5, R5, UR9, R4 ;  /* 0x0000000905057c24 */ /* 0x000fe2000f8e0204 */
[----:B0-----:R-:W-:Y:S01]  /*ccb0*/  I2FP.F32.U32 R4, R12 ;  /* 0x0000000c00047245 */ /* 0x001fe20000201000 */
[----:B------:R-:W-:Y:S01]  /*ccc0*/  ULDC UR9, c[0x0][0x608] ;  /* 0x0001820000097ab9 */ /* 0x000fe20000000800 */
[----:B------:R-:W-:Y:S01]  /*ccd0*/  PLOP3.LUT P3, PT, PT, PT, UP0, 0x80, 0x0 ;  /* 0x000000000000781c */ /* 0x000fe20003f6f008 */
[----:B------:R-:W-:-:S02]  /*cce0*/  IMAD.IADD R3, R3, 0x1, R5 ;  /* 0x0000000103037824 */ /* 0x000fc400078e0205 */
[----:B------:R-:W-:Y:S01]  /*ccf0*/  FMUL R4, R4, UR7 ;  /* 0x0000000704047c20 */ /* 0x000fe20008400000 */
[----:B------:R-:W-:Y:S02]  /*cd00*/  ULDC UR7, c[0x0][0x618] ;  /* 0x0001860000077ab9 */ /* 0x000fe40000000800 */
[--C-:B------:R-:W-:Y:S02]  /*cd10*/  SHF.R.U64 R13, R2, UR7, R3.reuse ;  /* 0x00000007020d7c19 */ /* 0x100fe40008001203 */
[----:B-1----:R-:W-:Y:S01]  /*cd20*/  I2FP.F32.U32 R2, R10 ;  /* 0x0000000a00027245 */ /* 0x002fe20000201000 */
[----:B------:R-:W0:Y:S04]  /*cd30*/  F2I.U32.TRUNC.NTZ R4, R4 ;  /* 0x0000000400047305 */ /* 0x000e28000020f000 */
[----:B------:R-:W-:Y:S01]  /*cd40*/  FMUL R5, R2, UR8 ;  /* 0x0000000802057c20 */ /* 0x000fe20008400000 */
[----:B------:R-:W-:Y:S01]  /*cd50*/  SHF.R.U32.HI R2, RZ, UR7, R3 ;  /* 0x00000007ff027c19 */ /* 0x000fe20008011603 */
[----:B------:R-:W-:-:S02]  /*cd60*/  ULDC UR7, c[0x0][0x658] ;  /* 0x0001960000077ab9 */ /* 0x000fc40000000800 */
[----:B------:R1:W4:Y:S01]  /*cd70*/  F2I.U32.TRUNC.NTZ R20, R5 ;  /* 0x0000000500147305 */ /* 0x000322000020f000 */
[--C-:B------:R-:W-:Y:S02]  /*cd80*/  SHF.R.U64 R18, R13, UR9, R2.reuse ;  /* 0x000000090d127c19 */ /* 0x100fe40008001202 */
[----:B------:R-:W-:-:S04]  /*cd90*/  SHF.R.U32.HI R3, RZ, UR9, R2 ;  /* 0x00000009ff037c19 */ /* 0x000fc80008011602 */
[--C-:B------:R-:W-:Y:S01]  /*cda0*/  SHF.R.U64 R14, R18, UR7, R3.reuse ;  /* 0x00000007120e7c19 */ /* 0x100fe20008001203 */
[----:B0-----:R-:W-:Y:S01]  /*cdb0*/  IMAD.MOV R4, RZ, RZ, -R4 ;  /* 0x000000ffff047224 */ /* 0x001fe200078e0a04 */
[----:B------:R-:W-:-:S03]  /*cdc0*/  SHF.R.U32.HI R3, RZ, UR7, R3 ;  /* 0x00000007ff037c19 */ /* 0x000fc60008011603 */
[----:B--2---:R-:W-:Y:S02]  /*cdd0*/  IMAD R12, R7, R4, R12 ;  /* 0x00000004070c7224 */ /* 0x004fe400078e020c */
[----:B------:R-:W-:Y:S01]  /*cde0*/  IMAD.MOV.U32 R2, RZ, RZ, R14 ;  /* 0x000000ffff027224 */ /* 0x000fe200078e000e */
[----:B-1--4-:R-:W-:Y:S06]  /*cdf0*/  @!P1 BRA `(.L_x_63) ;  /* 0x0000000000289947 */ /* 0x012fec0003800000 */
        /* <DEDUP_REMOVED lines=10> */
.L_x_63:
[----:B------:R-:W-:Y:S01]  /*cea0*/  ULDC UR7, c[0x0][0x648] ;  /* 0x0001920000077ab9 */ /* 0x000fe20000000800 */
[----:B------:R-:W-:Y:S01]  /*ceb0*/  IMAD.MOV R20, RZ, RZ, -R20 ;  /* 0x000000ffff147224 */ /* 0x000fe200078e0a14 */
[----:B------:R-:W-:Y:S01]  /*cec0*/  SHF.R.U64 R3, R2, UR7, R3 ;  /* 0x0000000702037c19 */ /* 0x000fe20008001203 */
[----:B------:R-:W-:Y:S01]  /*ced0*/  ULDC UR7, c[0x0][0x638] ;  /* 0x00018e0000077ab9 */ /* 0x000fe20000000800 */
[----:B------:R-:W-:Y:S01]  /*cee0*/  LOP3.LUT R2, R18, UR6, RZ, 0xc0, !PT ;  /* 0x0000000612027c12 */ /* 0x000fe2000f8ec0ff */
[----:B------:R-:W-:Y:S01]  /*cef0*/  UISETP.NE.AND UP0, UPT, UR39, URZ, UPT ;  /* 0x0000003f2700728c */ /* 0x000fe2000bf05270 */
[----:B------:R-:W-:Y:S01]  /*cf00*/  LOP3.LUT R13, R13, UR4, RZ, 0xc0, !PT ;  /* 0x000000040d0d7c12 */ /* 0x000fe2000f8ec0ff */
[----:B------:R-:W-:Y:S01]  /*cf10*/  IMAD.MOV R5, RZ, RZ, -R3 ;  /* 0x000000ffff057224 */ /* 0x000fe200078e0a03 */
[----:B------:R-:W-:Y:S01]  /*cf20*/  ULDC UR8, c[0x0][0x610] ;  /* 0x0001840000087ab9 */ /* 0x000fe20000000800 */
[----:B---3--:R-:W-:Y:S02]  /*cf30*/  @P3 IMAD R12, R15, R20, R10 ;  /* 0x000000140f0c3224 */ /* 0x008fe400078e020a */
[----:B------:R-:W-:Y:S01]  /*cf40*/  IMAD R3, R3, UR5, R2 ;  /* 0x0000000503037c24 */ /* 0x000fe2000f8e0202 */
[----:B------:R-:W-:Y:S01]  /*cf50*/  PLOP3.LUT P1, PT, PT, PT, UP0, 0x40, 0x0 ;  /* 0x000000000000781c */ /* 0x000fe20003f2e808 */
[----:B------:R-:W-:Y:S01]  /*cf60*/  IMAD R14, R5, UR7, R14 ;  /* 0x00000007050e7c24 */ /* 0x000fe2000f8e020e */
[----:B------:R-:W-:Y:S01]  /*cf70*/  ULDC UR7, c[0x0][0x600] ;  /* 0x0001800000077ab9 */ /* 0x000fe20000000800 */
[----:B------:R-:W-:Y:S01]  /*cf80*/  IMAD R3, R3, UR8, R12 ;  /* 0x0000000803037c24 */ /* 0x000fe2000f8e020c */
[----:B------:R-:W-:Y:S01]  /*cf90*/  PLOP3.LUT P3, PT, PT, PT, UP0, 0x40, 0x0 ;  /* 0x000000000000781c */ /* 0x000fe20003f6e808 */
[----:B------:R-:W-:-:S02]  /*cfa0*/  IMAD R14, R14, UR7, R13 ;  /* 0x000000070e0e7c24 */ /* 0x000fc4000f8e020d */
[----:B------:R-:W-:-:S03]  /*cfb0*/  IMAD.MOV.U32 R2, RZ, RZ, 0x1 ;  /* 0x00000001ff027424 */ /* 0x000fc600078e00ff */
[----:B------:R-:W-:Y:S02]  /*cfc0*/  SEL R4, R14, R3, P1 ;  /* 0x000000030e047207 */ /* 0x000fe40000800000 */
[----:B------:R-:W-:-:S07]  /*cfd0*/  SEL R3, R3, R14, P3 ;  /* 0x0000000e03037207 */ /* 0x000fce0001800000 */
.L_x_61:
[----:B------:R-:W-:Y:S05]  /*cfe0*/  BSYNC B1 ;  /* 0x0000000000017941 */ /* 0x000fea0003800000 */
.L_x_60:
[----:B------:R-:W-:-:S13]  /*cff0*/  LOP3.LUT P1, RZ, R2, 0xff, RZ, 0xc0, !PT ;  /* 0x000000ff02ff7812 */ /* 0x000fda000782c0ff */
[----:B------:R-:W-:Y:S05]  /*d000*/  @P1 BRA `(.L_x_64) ;  /* 0xfffffff4002c1947 */ /* 0x000fea000383ffff */
[----:B------:R-:W-:Y:S05]  /*d010*/  BSYNC B0 ;  /* 0x0000000000007941 */ /* 0x000fea0003800000 */
.L_x_52:
[----:B------:R-:W-:-:S03]  /*d020*/  UMOV UR7, 0xffffffff ;  /* 0xffffffff00077882 */ /* 0x000fc60000000000 */
[----:B------:R-:W-:Y:S05]  /*d030*/  BRA.DIV UR7, `(.L_x_65) ;  /* 0x0000000607847947 */ /* 0x000fea000b800000 */
[----:B------:R-:W-:-:S13]  /*d040*/  ELECT P6, URZ, PT ;  /* 0x00000000003f782f */ /* 0x000fda00038c0000 */
.L_x_82:
[----:B------:R-:W-:Y:S04]  /*d050*/  BSSY B0, `(.L_x_66) ;  /* 0x0000047000007945 */ /* 0x000fe80003800000 */
[----:B------:R-:W-:Y:S05]  /*d060*/  @!P6 BRA `(.L_x_67) ;  /* 0x000000040014e947 */ /* 0x000fea0003800000 */
[----:B------:R-:W-:-:S04]  /*d070*/  ULOP3.LUT UR7, UR38, 0x2, URZ, 0xfc, !UPT ;  /* 0x0000000226077892 */ /* 0x000fc8000f8efc3f */
[----:B------:R-:W-:-:S06]  /*d080*/  UISETP.NE.AND UP0, UPT, UR7, 0x3, UPT ;  /* 0x000000030700788c */ /* 0x000fcc000bf05270 */
[----:B------:R-:W-:-:S13]  /*d090*/  PLOP3.LUT P0, PT, PT, PT, UP0, 0x80, 0x0 ;  /* 0x000000000000781c */ /* 0x000fda0003f0f008 */
[----:B------:R-:W-:Y:S05]  /*d0a0*/  @!P0 BRA `(.L_x_68) ;  /* 0x0000000000048947 */ /* 0x000fea0003800000 */
[----:B------:R-:W-:Y:S01]  /*d0b0*/  BPT.TRAP 0x1 ;  /* 0x000000040000795c */ /* 0x000fe20000300000 */
.L_x_68:
[----:B------:R-:W0:Y:S01]  /*d0c0*/  S2R R3, SR_CgaCtaId ;  /* 0x0000000000037919 */ /* 0x000e220000008800 */
[----:B------:R-:W-:-:S04]  /*d0d0*/  MOV R2, 0x400 ;  /* 0x0000040000027802 */ /* 0x000fc80000000f00 */
[----:B0-----:R-:W-:Y:S02]  /*d0e0*/  LEA R3, R3, R2, 0x18 ;  /* 0x0000000203037211 */ /* 0x001fe400078ec0ff */
[----:B------:R-:W-:-:S03]  /*d0f0*/  SHF.L.U32 R2, R0, 0x1f, RZ ;  /* 0x0000001f00027819 */ /* 0x000fc600000006ff */
[----:B------:R-:W-:-:S04]  /*d100*/  VIADD R3, R3, 0x38 ;  /* 0x0000003803037836 */ /* 0x000fc80000000000 */
[C---:B------:R-:W-:Y:S02]  /*d110*/  IMAD R7, R8.reuse, 0x8, R3 ;  /* 0x0000000808077824 */ /* 0x040fe400078e0203 */
[----:B------:R-:W-:Y:S02]  /*d120*/  VIADD R8, R8, 0x1 ;  /* 0x0000000108087836 */ /* 0x000fe40000000000 */
[----:B------:R-:W0:Y:S03]  /*d130*/  SYNCS.PHASECHK.TRANS64.TRYWAIT P0, [R7+URZ], R2 ;  /* 0x00000002070075a7 */ /* 0x000e26000800017f */
[----:B------:R-:W-:-:S04]  /*d140*/  ISETP.NE.AND P1, PT, R8, 0x7, PT ;  /* 0x000000070800780c */ /* 0x000fc80003f25270 */
[----:B------:R-:W-:Y:S02]  /*d150*/  SEL R5, RZ, 0x1, P1 ;  /* 0x00000001ff057807 */ /* 0x000fe40000800000 */
[----:B------:R-:W-:Y:S02]  /*d160*/  SEL R8, R8, RZ, P1 ;  /* 0x000000ff08087207 */ /* 0x000fe40000800000 */
[----:B------:R-:W-:-:S03]  /*d170*/  LOP3.LUT R5, R0, R5, RZ, 0x3c, !PT ;  /* 0x0000000500057212 */ /* 0x000fc600078e3cff */
[----:B------:R-:W-:Y:S01]  /*d180*/  IMAD R9, R8, 0x8, R3 ;  /* 0x0000000808097824 */ /* 0x000fe200078e0203 */
[----:B------:R-:W-:Y:S01]  /*d190*/  SHF.L.U32 R4, R5, 0x1f, RZ ;  /* 0x0000001f05047819 */ /* 0x000fe200000006ff */
[----:B0-----:R-:W-:Y:S06]  /*d1a0*/  @!P0 BRA `(.L_x_69) ;  /* 0x0000000400488947 */ /* 0x001fec0003800000 */
.L_x_83:
[----:B------:R-:W1:Y:S01]  /*d1b0*/  SYNCS.PHASECHK.TRANS64.TRYWAIT P0, [R9+URZ], R4 ;  /* 0x00000004090075a7 */ /* 0x000e62000800017f */
[----:B------:R-:W-:-:S05]  /*d1c0*/  VIADD R0, R8, 0x1 ;  /* 0x0000000108007836 */ /* 0x000fca0000000000 */
[----:B------:R-:W-:-:S04]  /*d1d0*/  ISETP.NE.AND P1, PT, R0, 0x7, PT ;  /* 0x000000070000780c */ /* 0x000fc80003f25270 */
[----:B0-----:R-:W-:Y:S02]  /*d1e0*/  SEL R2, RZ, 0x1, P1 ;  /* 0x00000001ff027807 */ /* 0x001fe40000800000 */
[----:B------:R-:W-:Y:S02]  /*d1f0*/  SEL R0, R0, RZ, P1 ;  /* 0x000000ff00007207 */ /* 0x000fe40000800000 */
[----:B------:R-:W-:-:S03]  /*d200*/  LOP3.LUT R7, R5, R2, RZ, 0x3c, !PT ;  /* 0x0000000205077212 */ /* 0x000fc600078e3cff */
[----:B------:R-:W-:Y:S01]  /*d210*/  IMAD R6, R0, 0x8, R3 ;  /* 0x0000000800067824 */ /* 0x000fe200078e0203 */
[----:B------:R-:W-:Y:S01]  /*d220*/  SHF.L.U32 R5, R7, 0x1f, RZ ;  /* 0x0000001f07057819 */ /* 0x000fe200000006ff */
[----:B-1----:R-:W-:Y:S06]  /*d230*/  @!P0 BRA `(.L_x_70) ;  /* 0x0000000400388947 */ /* 0x002fec0003800000 */
.L_x_84:
[----:B------:R-:W1:Y:S01]  /*d240*/  SYNCS.PHASECHK.TRANS64.TRYWAIT P0, [R6+URZ], R5 ;  /* 0x00000005060075a7 */ /* 0x000e62000800017f */
[----:B------:R-:W-:-:S05]  /*d250*/  VIADD R0, R0, 0x1 ;  /* 0x0000000100007836 */ /* 0x000fca0000000000 */
[----:B------:R-:W-:-:S04]  /*d260*/  ISETP.NE.AND P1, PT, R0, 0x7, PT ;  /* 0x000000070000780c */ /* 0x000fc80003f25270 */
[----:B------:R-:W-:Y:S02]  /*d270*/  SEL R2, RZ, 0x1, P1 ;  /* 0x00000001ff027807 */ /* 0x000fe40000800000 */
[----:B------:R-:W-:Y:S02]  /*d280*/  SEL R0, R0, RZ, P1 ;  /* 0x000000ff00007207 */ /* 0x000fe40000800000 */
[----:B------:R-:W-:-:S03]  /*d290*/  LOP3.LUT R7, R7, R2, RZ, 0x3c, !PT ;  /* 0x0000000207077212 */ /* 0x000fc600078e3cff */
[----:B0-----:R-:W-:Y:S01]  /*d2a0*/  IMAD R9, R0, 0x8, R3 ;  /* 0x0000000800097824 */ /* 0x001fe200078e0203 */
[----:B------:R-:W-:Y:S01]  /*d2b0*/  SHF.L.U32 R4, R7, 0x1f, RZ ;  /* 0x0000001f07047819 */ /* 0x000fe200000006ff */
[----:B-1----:R-:W-:Y:S06]  /*d2c0*/  @!P0 BRA `(.L_x_71) ;  /* 0x0000000400288947 */ /* 0x002fec0003800000 */
.L_x_85:
        /* <DEDUP_REMOVED lines=9> */
.L_x_86:
        /* <DEDUP_REMOVED lines=9> */
.L_x_87:
[----:B------:R-:W1:Y:S01]  /*d3f0*/  SYNCS.PHASECHK.TRANS64.TRYWAIT P0, [R9+URZ], R4 ;  /* 0x00000004090075a7 */ /* 0x000e62000800017f */
[----:B------:R-:W-:-:S05]  /*d400*/  VIADD R0, R0, 0x1 ;  /* 0x0000000100007836 */ /* 0x000fca0000000000 */
[----:B------:R-:W-:-:S04]  /*d410*/  ISETP.NE.AND P1, PT, R0, 0x7, PT ;  /* 0x000000070000780c */ /* 0x000fc80003f25270 */
[----:B------:R-:W-:Y:S02]  /*d420*/  SEL R2, RZ, 0x1, P1 ;  /* 0x00000001ff027807 */ /* 0x000fe40000800000 */
[----:B------:R-:W-:Y:S02]  /*d430*/  SEL R0, R0, RZ, P1 ;  /* 0x000000ff00007207 */ /* 0x000fe40000800000 */
[----:B------:R-:W-:Y:S01]  /*d440*/  LOP3.LUT R2, R7, R2, RZ, 0x3c, !PT ;  /* 0x0000000207027212 */ /* 0x000fe200078e3cff */
[----:B-1----:R-:W-:Y:S06]  /*d450*/  @!P0 BRA `(.L_x_74) ;  /* 0x0000000400008947 */ /* 0x002fec0003800000 */
.L_x_88:
[----:B------:R-:W-:Y:S01]  /*d460*/  IMAD R3, R0, 0x8, R3 ;  /* 0x0000000800037824 */ /* 0x000fe200078e0203 */
[----:B------:R-:W-:-:S07]  /*d470*/  SHF.L.U32 R0, R2, 0x1f, RZ ;  /* 0x0000001f02007819 */ /* 0x000fce00000006ff */
.L_x_75:
[----:B--2---:R2:W3:Y:S02]  /*d480*/  SYNCS.PHASECHK.TRANS64.TRYWAIT P0, [R3+URZ], R0 ;  /* 0x00000000030075a7 */ /* 0x0044e4000800017f */
[----:B---3--:R-:W-:Y:S05]  /*d490*/  @!P0 NANOSLEEP.SYNCS 0x989680 ;  /* 0x009896800000895d */ /* 0x008fea0003900000 */
[----:B------:R-:W3:Y:S02]  /*d4a0*/  @!P0 SYNCS.PHASECHK.TRANS64 P0, [R3+URZ], R0 ;  /* 0x00000000030085a7 */ /* 0x000ee4000800007f */
[----:B---3--:R-:W-:Y:S05]  /*d4b0*/  @!P0 BRA `(.L_x_75) ;  /* 0xfffffffc00f08947 */ /* 0x008fea000383ffff */
.L_x_67:
[----:B------:R-:W-:Y:S05]  /*d4c0*/  BSYNC B0 ;  /* 0x0000000000007941 */ /* 0x000fea0003800000 */
.L_x_66:
[----:B------:R-:W-:Y:S05]  /*d4d0*/  EXIT ;  /* 0x000000000000794d */ /* 0x000fea0003800000 */
.L_x_17:
[----:B-1----:R1:W2:Y:S02]  /*d4e0*/  SYNCS.PHASECHK.TRANS64.TRYWAIT P1, [R3+URZ], R0 ;  /* 0x00000000030075a7 */ /* 0x0022a4000802017f */
[----:B--2---:R-:W-:Y:S05]  /*d4f0*/  @!P1 NANOSLEEP.SYNCS 0x989680 ;  /* 0x009896800000995d */ /* 0x004fea0003900000 */
[----:B------:R-:W2:Y:S02]  /*d500*/  @!P1 SYNCS.PHASECHK.TRANS64 P1, [R3+URZ], R0 ;  /* 0x00000000030095a7 */ /* 0x000ea4000802007f */
[----:B--2---:R-:W-:Y:S05]  /*d510*/  @!P1 BRA `(.L_x_17) ;  /* 0xfffffffc00f09947 */ /* 0x004fea000383ffff */
[----:B------:R-:W-:Y:S05]  /*d520*/  BRA `(.L_x_16) ;  /* 0xffffff3c00ec7947 */ /* 0x000fea000383ffff */
.L_x_22:
[----:B-1----:R1:W2:Y:S02]  /*d530*/  SYNCS.PHASECHK.TRANS64.TRYWAIT P1, [R4+URZ], R3 ;  /* 0x00000003040075a7 */ /* 0x0022a4000802017f */
[----:B--2---:R-:W-:Y:S05]  /*d540*/  @!P1 NANOSLEEP.SYNCS 0x989680 ;  /* 0x009896800000995d */ /* 0x004fea0003900000 */
[----:B------:R-:W2:Y:S02]  /*d550*/  @!P1 SYNCS.PHASECHK.TRANS64 P1, [R4+URZ], R3 ;  /* 0x00000003040095a7 */ /* 0x000ea4000802007f */
[----:B--2---:R-:W-:Y:S05]  /*d560*/  @!P1 BRA `(.L_x_22) ;  /* 0xfffffffc00f09947 */ /* 0x004fea000383ffff */
[----:B------:R-:W-:Y:S05]  /*d570*/  BRA `(.L_x_21) ;  /* 0xffffff4000f47947 */ /* 0x000fea000383ffff */
.L_x_53:
[----:B------:R-:W-:Y:S01]  /*d580*/  BSSY B1, `(.L_x_76) ;  /* 0x0000006000017945 */ /* 0x000fe20003800000 */
[----:B------:R-:W-:-:S07]  /*d590*/  IMAD.MOV.U32 R15, RZ, RZ, -0x1 ;  /* 0xffffffffff0f7424 */ /* 0x000fce00078e00ff */
[----:B------:R-:W-:Y:S05]  /*d5a0*/  WARPSYNC.COLLECTIVE R15, `(.L_x_77) ;  /* 0x000000000f0c7348 */ /* 0x000fea0003c00000 */
[----:B------:R-:W-:Y:S02]  /*d5b0*/  ELECT P6, UR62, PT ;  /* 0x00000000003e782f */ /* 0x000fe400038c0000 */
[----:B------:R-:W-:Y:S01]  /*d5c0*/  MOV R14, UR62 ;  /* 0x0000003e000e7c02 */ /* 0x000fe20008000f00 */
[----:B------:R-:W-:Y:S10]  /*d5d0*/  ENDCOLLECTIVE ;  /* 0x000000000000791b */ /* 0x000ff40003800000 */
.L_x_77:
[----:B------:R-:W-:Y:S05]  /*d5e0*/  BSYNC B1 ;  /* 0x0000000000017941 */ /* 0x000fea0003800000 */
.L_x_76:
[----:B------:R-:W-:Y:S05]  /*d5f0*/  BRA `(.L_x_78) ;  /* 0xffffffec00bc7947 */ /* 0x000fea000383ffff */
.L_x_56:
[----:B-1----:R1:W2:Y:S02]  /*d600*/  SYNCS.PHASECHK.TRANS64.TRYWAIT P1, [R13+URZ+0x38], R4 ;  /* 0x000038040d0075a7 */ /* 0x0022a4000802017f */
[----:B--2---:R-:W-:Y:S05]  /*d610*/  @!P1 NANOSLEEP.SYNCS 0x989680 ;  /* 0x009896800000995d */ /* 0x004fea0003900000 */
[----:B------:R-:W2:Y:S02]  /*d620*/  @!P1 SYNCS.PHASECHK.TRANS64 P1, [R13+URZ+0x38], R4 ;  /* 0x000038040d0095a7 */ /* 0x000ea4000802007f */
[----:B--2---:R-:W-:Y:S05]  /*d630*/  @!P1 BRA `(.L_x_56) ;  /* 0xfffffffc00f09947 */ /* 0x004fea000383ffff */
[----:B------:R-:W-:Y:S05]  /*d640*/  BRA `(.L_x_79) ;  /* 0xffffffec00f07947 */ /* 0x000fea000383ffff */
.L_x_65:
[----:B------:R-:W-:Y:S01]  /*d650*/  BSSY B0, `(.L_x_80) ;  /* 0x0000006000007945 */ /* 0x000fe20003800000 */
[----:B------:R-:W-:-:S07]  /*d660*/  IMAD.MOV.U32 R15, RZ, RZ, -0x1 ;  /* 0xffffffffff0f7424 */ /* 0x000fce00078e00ff */
[----:B------:R-:W-:Y:S05]  /*d670*/  WARPSYNC.COLLECTIVE R15, `(.L_x_81) ;  /* 0x000000000f0c7348 */ /* 0x000fea0003c00000 */
[----:B------:R-:W-:Y:S02]  /*d680*/  ELECT P6, UR62, PT ;  /* 0x00000000003e782f */ /* 0x000fe400038c0000 */
[----:B------:R-:W-:Y:S01]  /*d690*/  MOV R14, UR62 ;  /* 0x0000003e000e7c02 */ /* 0x000fe20008000f00 */
[----:B------:R-:W-:Y:S10]  /*d6a0*/  ENDCOLLECTIVE ;  /* 0x000000000000791b */ /* 0x000ff40003800000 */
.L_x_81:
[----:B------:R-:W-:Y:S05]  /*d6b0*/  BSYNC B0 ;  /* 0x0000000000007941 */ /* 0x000fea0003800000 */
.L_x_80:
[----:B------:R-:W-:Y:S05]  /*d6c0*/  BRA `(.L_x_82) ;  /* 0xfffffff800607947 */ /* 0x000fea000383ffff */
.L_x_69:
[----:B0-----:R0:W1:Y:S02]  /*d6d0*/  SYNCS.PHASECHK.TRANS64.TRYWAIT P0, [R7+URZ], R2 ;  /* 0x00000002070075a7 */ /* 0x001064000800017f */
[----:B-1----:R-:W-:Y:S05]  /*d6e0*/  @!P0 NANOSLEEP.SYNCS 0x989680 ;  /* 0x009896800000895d */ /* 0x002fea0003900000 */
[----:B------:R-:W1:Y:S02]  /*d6f0*/  @!P0 SYNCS.PHASECHK.TRANS64 P0, [R7+URZ], R2 ;  /* 0x00000002070085a7 */ /* 0x000e64000800007f */
[----:B-1----:R-:W-:Y:S05]  /*d700*/  @!P0 BRA `(.L_x_69) ;  /* 0xfffffffc00f08947 */ /* 0x002fea000383ffff */
[----:B------:R-:W-:Y:S05]  /*d710*/  BRA `(.L_x_83) ;  /* 0xfffffff800a47947 */ /* 0x000fea000383ffff */
.L_x_70:
[----:B0-----:R0:W1:Y:S02]  /*d720*/  SYNCS.PHASECHK.TRANS64.TRYWAIT P0, [R9+URZ], R4 ;  /* 0x00000004090075a7 */ /* 0x001064000800017f */
[----:B-1----:R-:W-:Y:S05]  /*d730*/  @!P0 NANOSLEEP.SYNCS 0x989680 ;  /* 0x009896800000895d */ /* 0x002fea0003900000 */
[----:B------:R-:W1:Y:S02]  /*d740*/  @!P0 SYNCS.PHASECHK.TRANS64 P0, [R9+URZ], R4 ;  /* 0x00000004090085a7 */ /* 0x000e64000800007f */
[----:B-1----:R-:W-:Y:S05]  /*d750*/  @!P0 BRA `(.L_x_70) ;  /* 0xfffffffc00f08947 */ /* 0x002fea000383ffff */
[----:B------:R-:W-:Y:S05]  /*d760*/  BRA `(.L_x_84) ;  /* 0xfffffff800b47947 */ /* 0x000fea000383ffff */
.L_x_71:
[----:B0-----:R0:W1:Y:S02]  /*d770*/  SYNCS.PHASECHK.TRANS64.TRYWAIT P0, [R6+URZ], R5 ;  /* 0x00000005060075a7 */ /* 0x001064000800017f */
[----:B-1----:R-:W-:Y:S05]  /*d780*/  @!P0 NANOSLEEP.SYNCS 0x989680 ;  /* 0x009896800000895d */ /* 0x002fea0003900000 */
[----:B------:R-:W1:Y:S02]  /*d790*/  @!P0 SYNCS.PHASECHK.TRANS64 P0, [R6+URZ], R5 ;  /* 0x00000005060085a7 */ /* 0x000e64000800007f */
[----:B-1----:R-:W-:Y:S05]  /*d7a0*/  @!P0 BRA `(.L_x_71) ;  /* 0xfffffffc00f08947 */ /* 0x002fea000383ffff */
[----:B------:R-:W-:Y:S05]  /*d7b0*/  BRA `(.L_x_85) ;  /* 0xfffffff800c47947 */ /* 0x000fea000383ffff */
.L_x_72:
[----:B0-----:R0:W1:Y:S02]  /*d7c0*/  SYNCS.PHASECHK.TRANS64.TRYWAIT P0, [R9+URZ], R4 ;  /* 0x00000004090075a7 */ /* 0x001064000800017f */
[----:B-1----:R-:W-:Y:S05]  /*d7d0*/  @!P0 NANOSLEEP.SYNCS 0x989680 ;  /* 0x009896800000895d */ /* 0x002fea0003900000 */
[----:B------:R-:W1:Y:S02]  /*d7e0*/  @!P0 SYNCS.PHASECHK.TRANS64 P0, [R9+URZ], R4 ;  /* 0x00000004090085a7 */ /* 0x000e64000800007f */
[----:B-1----:R-:W-:Y:S05]  /*d7f0*/  @!P0 BRA `(.L_x_72) ;  /* 0xfffffffc00f08947 */ /* 0x002fea000383ffff */
[----:B------:R-:W-:Y:S05]  /*d800*/  BRA `(.L_x_86) ;  /* 0xfffffff800d47947 */ /* 0x000fea000383ffff */
.L_x_73:
[----:B0-----:R0:W1:Y:S02]  /*d810*/  SYNCS.PHASECHK.TRANS64.TRYWAIT P0, [R6+URZ], R5 ;  /* 0x00000005060075a7 */ /* 0x001064000800017f */
[----:B-1----:R-:W-:Y:S05]  /*d820*/  @!P0 NANOSLEEP.SYNCS 0x989680 ;  /* 0x009896800000895d */ /* 0x002fea0003900000 */
[----:B------:R-:W1:Y:S02]  /*d830*/  @!P0 SYNCS.PHASECHK.TRANS64 P0, [R6+URZ], R5 ;  /* 0x00000005060085a7 */ /* 0x000e64000800007f */
[----:B-1----:R-:W-:Y:S05]  /*d840*/  @!P0 BRA `(.L_x_73) ;  /* 0xfffffffc00f08947 */ /* 0x002fea000383ffff */
[----:B------:R-:W-:Y:S05]  /*d850*/  BRA `(.L_x_87) ;  /* 0xfffffff800e47947 */ /* 0x000fea000383ffff */
.L_x_74:
[----:B-1----:R1:W2:Y:S02]  /*d860*/  SYNCS.PHASECHK.TRANS64.TRYWAIT P0, [R9+URZ], R4 ;  /* 0x00000004090075a7 */ /* 0x0022a4000800017f */
[----:B--2---:R-:W-:Y:S05]  /*d870*/  @!P0 NANOSLEEP.SYNCS 0x989680 ;  /* 0x009896800000895d */ /* 0x004fea0003900000 */
[----:B------:R-:W2:Y:S02]  /*d880*/  @!P0 SYNCS.PHASECHK.TRANS64 P0, [R9+URZ], R4 ;  /* 0x00000004090085a7 */ /* 0x000ea4000800007f */
[----:B--2---:R-:W-:Y:S05]  /*d890*/  @!P0 BRA `(.L_x_74) ;  /* 0xfffffffc00f08947 */ /* 0x004fea000383ffff */
[----:B------:R-:W-:Y:S05]  /*d8a0*/  BRA `(.L_x_88) ;  /* 0xfffffff800ec7947 */ /* 0x000fea000383ffff */
.L_x_89:
[----:B------:R-:W-:-:S00]  /*d8b0*/  BRA `(.L_x_89) ;  /* 0xfffffffc00fc7947 */ /* 0x000fc0000383ffff */
[----:B------:R-:W-:-:S00]  /*d8c0*/  NOP ;  /* 0x0000000000007918 */ /* 0x000fc00000000000 */
        /* <DEDUP_REMOVED lines=11> */
.L_x_90:


//--------------------- .nv.global.init           --------------------------
	.section	.nv.global.init,"aw",@progbits
.nv.global.init:
	.type		$str$22,@object
	.size		$str$22,($str$23 - $str$22)
$str$22:
        /*0000*/ 	.byte	0x6b, 0x5f, 0x74, 0x69, 0x6c, 0x65, 0x5f, 0x63, 0x6f, 0x75, 0x6e, 0x74, 0x20, 0x3e, 0x3d, 0x20
        /*0010*/ 	.byte	0x31, 0x00
	.type		$str$23,@object
	.size		$str$23,(__unnamed_1 - $str$23)
$str$23:
        /*0012*/ 	.byte	0x2f, 0x74, 0x6d, 0x70, 0x2f, 0x63, 0x75, 0x74, 0x6c, 0x61, 0x73, 0x73, 0x5f, 0x73, 0x77, 0x65
        /*0022*/ 	.byte	0x65, 0x70, 0x5f, 0x73, 0x72, 0x63, 0x2f, 0x69, 0x6e, 0x63, 0x6c, 0x75, 0x64, 0x65, 0x2f, 0x63
        /*0032*/ 	.byte	0x75, 0x74, 0x6c, 0x61, 0x73, 0x73, 0x2f, 0x67, 0x65, 0x6d, 0x6d, 0x2f, 0x63, 0x6f, 0x6c, 0x6c
        /*0042*/ 	.byte	0x65, 0x63, 0x74, 0x69, 0x76, 0x65, 0x2f, 0x73, 0x6d, 0x39, 0x30, 0x5f, 0x6d, 0x6d, 0x61, 0x5f
        /*0052*/ 	.byte	0x74, 0x6d, 0x61, 0x5f, 0x67, 0x6d, 0x6d, 0x61, 0x5f, 0x73, 0x73, 0x5f, 0x77, 0x61, 0x72, 0x70
        /*0062*/ 	.byte	0x73, 0x70, 0x65, 0x63, 0x69, 0x61, 0x6c, 0x69, 0x7a, 0x65, 0x64, 0x2e, 0x68, 0x70, 0x70, 0x00
	.type		__unnamed_1,@object
	.size		__unnamed_1,(.L_0 - __unnamed_1)
__unnamed_1:
        /*0072*/ 	.byte	0x76, 0x6f, 0x69, 0x64, 0x20, 0x63, 0x75, 0x74, 0x6c, 0x61, 0x73, 0x73, 0x3a, 0x3a, 0x67, 0x65
        /* <DEDUP_REMOVED lines=172> */
        /*0b42*/ 	.byte	0x00
.L_0:


//--------------------- .nv.shared._ZN7cutlass13device_kernelINS_4gemm6kernel13GemmUniversalIN4cute5tupleIJiiiiEEENS1_10collective13CollectiveMmaINS1_34MainloopSm90TmaGmmaWarpSpecializedILi7ENS5_IJNS4_1CILi1EEESB_SB_EEENS1_35KernelTmaWarpSpecializedCooperativeEEENS5_IJNSA_ILi384EEENSA_ILi128EEENSA_ILi64EEEEEEaNS5_IJlSB_lEEEaSJ_NS4_8TiledMMAINS4_8MMA_AtomIJNS4_4SM904GMMA27MMA_64x128x32_S32S8S8_SS_TNEEEENS4_6LayoutINS5_IJNSA_ILi2EEESB_SB_EEENS5_IJSB_NSA_ILi0EEEST_EEEEENS5_IJNS4_10UnderscoreESW_SW_EEEEENS4_13SM90_TMA_LOADENS4_14ComposedLayoutINS4_7SwizzleILi2ELi4ELi3EEENS4_18smem_ptr_flag_bitsILi8EEENSQ_INS5_IJNSA_ILi8EEESH_EEENS5_IJSH_SB_EEEEEEEvNS4_8identityESZ_S19_vS1A_EENS_8epilogue10collective6detail29Sm90TmaWarpSpecializedAdapterINS1D_15DefaultEpilogueIaSJ_SJ_NS1C_6thread17LinearCombinationIaLi1EiiLNS1H_9ScaleType4KindE0ELNS_15FloatRoundStyleE2EaEENS1_15EpilogueDefaultEEEEEvvEEEEvNT_6ParamsE --------------------------
	.section	.nv.shared._ZN7cutlass13device_kernelINS_4gemm6kernel13GemmUniversalIN4cute5tupleIJiiiiEEENS1_10collective13CollectiveMmaINS1_34MainloopSm90TmaGmmaWarpSpecializedILi7ENS5_IJNS4_1CILi1EEESB_SB_EEENS1_35KernelTmaWarpSpecializedCooperativeEEENS5_IJNSA_ILi384EEENSA_ILi128EEENSA_ILi64EEEEEEaNS5_IJlSB_lEEEaSJ_NS4_8TiledMMAINS4_8MMA_AtomIJNS4_4SM904GMMA27MMA_64x128x32_S32S8S8_SS_TNEEEENS4_6LayoutINS5_IJNSA_ILi2EEESB_SB_EEENS5_IJSB_NSA_ILi0EEEST_EEEEENS5_IJNS4_10UnderscoreESW_SW_EEEEENS4_13SM90_TMA_LOADENS4_14ComposedLayoutINS4_7SwizzleILi2ELi4ELi3EEENS4_18smem_ptr_flag_bitsILi8EEENSQ_INS5_IJNSA_ILi8EEESH_EEENS5_IJSH_SB_EEEEEEEvNS4_8identityESZ_S19_vS1A_EENS_8epilogue10collective6detail29Sm90TmaWarpSpecializedAdapterINS1D_15DefaultEpilogueIaSJ_SJ_NS1C_6thread17LinearCombinationIaLi1EiiLNS1H_9ScaleType4KindE0ELNS_15FloatRoundStyleE2EaEENS1_15EpilogueDefaultEEEEEvvEEEEvNT_6ParamsE,"aw",@nobits
	.sectionflags	@""
	.align	16
	.zero		1024


//--------------------- .nv.shared.reserved.0     --------------------------
	.section	.nv.shared.reserved.0,"aw",@nobits
	.weak		__nv_reservedSMEM_offset_0_alias
	.size		__nv_reservedSMEM_offset_0_alias, 0, 0
	.other		__nv_reservedSMEM_offset_0_alias,@"STO_CUDA_RESERVED_SHARED STV_DEFAULT"
__nv_reservedSMEM_offset_0_alias:
	.zero		0


//--------------------- .nv.global                --------------------------
	.section	.nv.global,"aw",@nobits
.nv.global:
	.type		_ZN40_INTERNAL_39c22abe_4_k_cu_f2260459_186894cute1_E,@object
	.size		_ZN40_INTERNAL_39c22abe_4_k_cu_f2260459_186894cute1_E,(_ZN40_INTERNAL_39c22abe_4_k_cu_f2260459_186894cuda3std3__45__cpo6cbeginE - _ZN40_INTERNAL_39c22abe_4_k_cu_f2260459_186894cute1_E)
_ZN40_INTERNAL_39c22abe_4_k_cu_f2260459_186894cute1_E:
	.zero		1
	.type		_ZN40_INTERNAL_39c22abe_4_k_cu_f2260459_186894cuda3std3__45__cpo6cbeginE,@object
	.size		_ZN40_INTERNAL_39c22abe_4_k_cu_f2260459_186894cuda3std3__45__cpo6cbeginE,(_ZN40_INTERNAL_39c22abe_4_k_cu_f2260459_186894cuda3std3__48in_placeE - _ZN40_INTERNAL_39c22abe_4_k_cu_f2260459_186894cuda3std3__45__cpo6cbeginE)
_ZN40_INTERNAL_39c22abe_4_k_cu_f2260459_186894cuda3std3__45__cpo6cbeginE:
	.zero		1
	.type		_ZN40_INTERNAL_39c22abe_4_k_cu_f2260459_186894cuda3std3__48in_placeE,@object
	.size		_ZN40_INTERNAL_39c22abe_4_k_cu_f2260459_186894cuda3std3__48in_placeE,(_ZN40_INTERNAL_39c22abe_4_k_cu_f2260459_186894cuda3std6ranges3__45__cpo9iter_moveE - _ZN40_INTERNAL_39c22abe_4_k_cu_f2260459_186894cuda3std3__48in_placeE)
_ZN40_INTERNAL_39c22abe_4_k_cu_f2260459_186894cuda3std3__48in_placeE:
	.zero		1
	.type		_ZN40_INTERNAL_39c22abe_4_k_cu_f2260459_186894cuda3std6ranges3__45__cpo9iter_moveE,@object
	.size		_ZN40_INTERNAL_39c22abe_4_k_cu_f2260459_186894cuda3std6ranges3__45__cpo9iter_moveE,(_ZN40_INTERNAL_39c22abe_4_k_cu_f2260459_186894cuda3std3__45__cpo5beginE - _ZN40_INTERNAL_39c22abe_4_k_cu_f2260459_186894cuda3std6ranges3__45__cpo9iter_moveE)
_ZN40_INTERNAL_39c22abe_4_k_cu_f2260459_186894cuda3std6ranges3__45__cpo9iter_moveE:
	.zero		1
	.type		_ZN40_INTERNAL_39c22abe_4_k_cu_f2260459_186894cuda3std3__45__cpo5beginE,@object
	.size		_ZN40_INTERNAL_39c22abe_4_k_cu_f2260459_186894cuda3std3__45__cpo5beginE,(_ZN40_INTERNAL_39c22abe_4_k_cu_f2260459_186894cuda3std3__442_GLOBAL__N__39c22abe_4_k_cu_f2260459_186896ignoreE - _ZN40_INTERNAL_39c22abe_4_k_cu_f2260459_186894cuda3std3__45__cpo5beginE)
_ZN40_INTERNAL_39c22abe_4_k_cu_f2260459_186894cuda3std3__45__cpo5beginE:
	.zero		1
	.type		_ZN40_INTERNAL_39c22abe_4_k_cu_f2260459_186894cuda3std3__442_GLOBAL__N__39c22abe_4_k_cu_f2260459_186896ignoreE,@object
	.size		_ZN40_INTERNAL_39c22abe_4_k_cu_f2260459_186894cuda3std3__442_GLOBAL__N__39c22abe_4_k_cu_f2260459_186896ignoreE,(_ZN40_INTERNAL_39c22abe_4_k_cu_f2260459_186894cute7productE - _ZN40_INTERNAL_39c22abe_4_k_cu_f2260459_186894cuda3std3__442_GLOBAL__N__39c22abe_4_k_cu_f2260459_186896ignoreE)
_ZN40_INTERNAL_39c22abe_4_k_cu_f2260459_186894cuda3std3__442_GLOBAL__N__39c22abe_4_k_cu_f2260459_186896ignoreE:
	.zero		1
	.type		_ZN40_INTERNAL_39c22abe_4_k_cu_f2260459_186894cute7productE,@object
	.size		_ZN40_INTERNAL_39c22abe_4_k_cu_f2260459_186894cute7productE,(_ZN40_INTERNAL_39c22abe_4_k_cu_f2260459_186894cuda3std3__45__cpo3endE - _ZN40_INTERNAL_39c22abe_4_k_cu_f2260459_186894cute7productE)
_ZN40_INTERNAL_39c22abe_4_k_cu_f2260459_186894cute7productE:
	.zero		1
	.type		_ZN40_INTERNAL_39c22abe_4_k_cu_f2260459_186894cuda3std3__45__cpo3endE,@object
	.size		_ZN40_INTERNAL_39c22abe_4_k_cu_f2260459_186894cuda3std3__45__cpo3endE,(_ZN40_INTERNAL_39c22abe_4_k_cu_f2260459_186894cuda3std3__419piecewise_constructE - _ZN40_INTERNAL_39c22abe_4_k_cu_f2260459_186894cuda3std3__45__cpo3endE)
_ZN40_INTERNAL_39c22abe_4_k_cu_f2260459_186894cuda3std3__45__cpo3endE:
	.zero		1
	.type		_ZN40_INTERNAL_39c22abe_4_k_cu_f2260459_186894cuda3std3__419piecewise_constructE,@object
	.size		_ZN40_INTERNAL_39c22abe_4_k_cu_f2260459_186894cuda3std3__419piecewise_constructE,(_ZN40_INTERNAL_39c22abe_4_k_cu_f2260459_186894cuda3std3__45__cpo4cendE - _ZN40_INTERNAL_39c22abe_4_k_cu_f2260459_186894cuda3std3__419piecewise_constructE)
_ZN40_INTERNAL_39c22abe_4_k_cu_f2260459_186894cuda3std3__419piecewise_constructE:
	.zero		1
	.type		_ZN40_INTERNAL_39c22abe_4_k_cu_f2260459_186894cuda3std3__45__cpo4cendE,@object
	.size		_ZN40_INTERNAL_39c22abe_4_k_cu_f2260459_186894cuda3std3__45__cpo4cendE,(_ZN40_INTERNAL_39c22abe_4_k_cu_f2260459_186894cuda3std6ranges3__45__cpo4swapE - _ZN40_INTERNAL_39c22abe_4_k_cu_f2260459_186894cuda3std3__45__cpo4cendE)
_ZN40_INTERNAL_39c22abe_4_k_cu_f2260459_186894cuda3std3__45__cpo4cendE:
	.zero		1
	.type		_ZN40_INTERNAL_39c22abe_4_k_cu_f2260459_186894cuda3std6ranges3__45__cpo4swapE,@object
	.size		_ZN40_INTERNAL_39c22abe_4_k_cu_f2260459_186894cuda3std6ranges3__45__cpo4swapE,(.L_8 - _ZN40_INTERNAL_39c22abe_4_k_cu_f2260459_186894cuda3std6ranges3__45__cpo4swapE)
_ZN40_INTERNAL_39c22abe_4_k_cu_f2260459_186894cuda3std6ranges3__45__cpo4swapE:
	.zero		1
.L_8:


//--------------------- .nv.constant0._ZN7cutlass13device_kernelINS_4gemm6kernel13GemmUniversalIN4cute5tupleIJiiiiEEENS1_10collective13CollectiveMmaINS1_34MainloopSm90TmaGmmaWarpSpecializedILi7ENS5_IJNS4_1CILi1EEESB_SB_EEENS1_35KernelTmaWarpSpecializedCooperativeEEENS5_IJNSA_ILi384EEENSA_ILi128EEENSA_ILi64EEEEEEaNS5_IJlSB_lEEEaSJ_NS4_8TiledMMAINS4_8MMA_AtomIJNS4_4SM904GMMA27MMA_64x128x32_S32S8S8_SS_TNEEEENS4_6LayoutINS5_IJNSA_ILi2EEESB_SB_EEENS5_IJSB_NSA_ILi0EEEST_EEEEENS5_IJNS4_10UnderscoreESW_SW_EEEEENS4_13SM90_TMA_LOADENS4_14ComposedLayoutINS4_7SwizzleILi2ELi4ELi3EEENS4_18smem_ptr_flag_bitsILi8EEENSQ_INS5_IJNSA_ILi8EEESH_EEENS5_IJSH_SB_EEEEEEEvNS4_8identityESZ_S19_vS1A_EENS_8epilogue10collective6detail29Sm90TmaWarpSpecializedAdapterINS1D_15DefaultEpilogueIaSJ_SJ_NS1C_6thread17LinearCombinationIaLi1EiiLNS1H_9ScaleType4KindE0ELNS_15FloatRoundStyleE2EaEENS1_15EpilogueDefaultEEEEEvvEEEEvNT_6ParamsE --------------------------
	.section	.nv.constant0._ZN7cutlass13device_kernelINS_4gemm6kernel13GemmUniversalIN4cute5tupleIJiiiiEEENS1_10collective13CollectiveMmaINS1_34MainloopSm90TmaGmmaWarpSpecializedILi7ENS5_IJNS4_1CILi1EEESB_SB_EEENS1_35KernelTmaWarpSpecializedCooperativeEEENS5_IJNSA_ILi384EEENSA_ILi128EEENSA_ILi64EEEEEEaNS5_IJlSB_lEEEaSJ_NS4_8TiledMMAINS4_8MMA_AtomIJNS4_4SM904GMMA27MMA_64x128x32_S32S8S8_SS_TNEEEENS4_6LayoutINS5_IJNSA_ILi2EEESB_SB_EEENS5_IJSB_NSA_ILi0EEEST_EEEEENS5_IJNS4_10UnderscoreESW_SW_EEEEENS4_13SM90_TMA_LOADENS4_14ComposedLayoutINS4_7SwizzleILi2ELi4ELi3EEENS4_18smem_ptr_flag_bitsILi8EEENSQ_INS5_IJNSA_ILi8EEESH_EEENS5_IJSH_SB_EEEEEEEvNS4_8identityESZ_S19_vS1A_EENS_8epilogue10collective6detail29Sm90TmaWarpSpecializedAdapterINS1D_15DefaultEpilogueIaSJ_SJ_NS1C_6thread17LinearCombinationIaLi1EiiLNS1H_9ScaleType4KindE0ELNS_15FloatRoundStyleE2EaEENS1_15EpilogueDefaultEEEEEvvEEEEvNT_6ParamsE,"a",@progbits
	.sectionflags	@""
	.align	4
.nv.constant0._ZN7cutlass13device_kernelINS_4gemm6kernel13GemmUniversalIN4cute5tupleIJiiiiEEENS1_10collective13CollectiveMmaINS1_34MainloopSm90TmaGmmaWarpSpecializedILi7ENS5_IJNS4_1CILi1EEESB_SB_EEENS1_35KernelTmaWarpSpecializedCooperativeEEENS5_IJNSA_ILi384EEENSA_ILi128EEENSA_ILi64EEEEEEaNS5_IJlSB_lEEEaSJ_NS4_8TiledMMAINS4_8MMA_AtomIJNS4_4SM904GMMA27MMA_64x128x32_S32S8S8_SS_TNEEEENS4_6LayoutINS5_IJNSA_ILi2EEESB_SB_EEENS5_IJSB_NSA_ILi0EEEST_EEEEENS5_IJNS4_10UnderscoreESW_SW_EEEEENS4_13SM90_TMA_LOADENS4_14ComposedLayoutINS4_7SwizzleILi2ELi4ELi3EEENS4_18smem_ptr_flag_bitsILi8EEENSQ_INS5_IJNSA_ILi8EEESH_EEENS5_IJSH_SB_EEEEEEEvNS4_8identityESZ_S19_vS1A_EENS_8epilogue10collective6detail29Sm90TmaWarpSpecializedAdapterINS1D_15DefaultEpilogueIaSJ_SJ_NS1C_6thread17LinearCombinationIaLi1EiiLNS1H_9ScaleType4KindE0ELNS_15FloatRoundStyleE2EaEENS1_15EpilogueDefaultEEEEEvvEEEEvNT_6ParamsE:
	.zero		1664


//--------------------- SYMBOLS --------------------------

	.type		.nv.reservedSmem.offset0,@object
	.size		.nv.reservedSmem.offset0,0x4
	.type		__assertfail,@function
